	.headerflags	@"EF_CUDA_TEXMODE_UNIFIED EF_CUDA_64BIT_ADDRESS EF_CUDA_ACCELERATORS EF_CUDA_SM90 EF_CUDA_VIRTUAL_SM(EF_CUDA_SM90)"
	.elftype	@"ET_EXEC"


//--------------------- .nv.info                  --------------------------
	.section	.nv.info,"",@"SHT_CUDA_INFO"
	.align	4


	//----- nvinfo : EIATTR_REGCOUNT
	.align		4
        /*0000*/ 	.byte	0x04, 0x2f
        /*0002*/ 	.short	(.L_2 - .L_1)
	.align		4
.L_1:
        /*0004*/ 	.word	index@(triton_)
        /*0008*/ 	.word	0x00000020


	//----- nvinfo : EIATTR_MIN_STACK_SIZE
	.align		4
.L_2:
        /*000c*/ 	.byte	0x04, 0x12
        /*000e*/ 	.short	(.L_4 - .L_3)
	.align		4
.L_3:
        /*0010*/ 	.word	index@(triton_)
        /*0014*/ 	.word	0x00000000


	//----- nvinfo : EIATTR_FRAME_SIZE
	.align		4
.L_4:
        /*0018*/ 	.byte	0x04, 0x11
        /*001a*/ 	.short	(.L_6 - .L_5)
	.align		4
.L_5:
        /*001c*/ 	.word	index@(triton_)
        /*0020*/ 	.word	0x00000000


	//----- nvinfo : EIATTR_MIN_STACK_SIZE
	.align		4
.L_6:
        /*0024*/ 	.byte	0x04, 0x12
        /*0026*/ 	.short	(.L_8 - .L_7)
	.align		4
.L_7:
        /*0028*/ 	.word	index@(triton_)
        /*002c*/ 	.word	0x00000000
.L_8:


//--------------------- .nv.info.triton_          --------------------------
	.section	.nv.info.triton_,"",@"SHT_CUDA_INFO"
	.sectionflags	@""
	.align	4


	//----- nvinfo : EIATTR_CUDA_API_VERSION
	.align		4
        /*0000*/ 	.byte	0x04, 0x37
        /*0002*/ 	.short	(.L_10 - .L_9)
.L_9:
        /*0004*/ 	.word	0x0000007c


	//----- nvinfo : EIATTR_KPARAM_INFO
	.align		4
.L_10:
        /*0008*/ 	.byte	0x04, 0x17
        /*000a*/ 	.short	(.L_12 - .L_11)
.L_11:
        /*000c*/ 	.word	0x00000000
        /*0010*/ 	.short	0x0008
        /*0012*/ 	.short	0x003c
        /*0014*/ 	.byte	0x00, 0xf0, 0x11, 0x00


	//----- nvinfo : EIATTR_KPARAM_INFO
	.align		4
.L_12:
        /*0018*/ 	.byte	0x04, 0x17
        /*001a*/ 	.short	(.L_14 - .L_13)
.L_13:
        /*001c*/ 	.word	0x00000000
        /*0020*/ 	.short	0x0007
        /*0022*/ 	.short	0x0038
        /*0024*/ 	.byte	0x00, 0xf0, 0x11, 0x00


	//----- nvinfo : EIATTR_KPARAM_INFO
	.align		4
.L_14:
        /*0028*/ 	.byte	0x04, 0x17
        /*002a*/ 	.short	(.L_16 - .L_15)
.L_15:
        /*002c*/ 	.word	0x00000000
        /*0030*/ 	.short	0x0006
        /*0032*/ 	.short	0x0030
        /*0034*/ 	.byte	0x00, 0xf0, 0x21, 0x00


	//----- nvinfo : EIATTR_KPARAM_INFO
	.align		4
.L_16:
        /*0038*/ 	.byte	0x04, 0x17
        /*003a*/ 	.short	(.L_18 - .L_17)
.L_17:
        /*003c*/ 	.word	0x00000000
        /*0040*/ 	.short	0x0005
        /*0042*/ 	.short	0x0028
        /*0044*/ 	.byte	0x00, 0xf0, 0x21, 0x00


	//----- nvinfo : EIATTR_KPARAM_INFO
	.align		4
.L_18:
        /*0048*/ 	.byte	0x04, 0x17
        /*004a*/ 	.short	(.L_20 - .L_19)
.L_19:
        /*004c*/ 	.word	0x00000000
        /*0050*/ 	.short	0x0004
        /*0052*/ 	.short	0x0020
        /*0054*/ 	.byte	0x00, 0xf0, 0x21, 0x00


	//----- nvinfo : EIATTR_KPARAM_INFO
	.align		4
.L_20:
        /*0058*/ 	.byte	0x04, 0x17
        /*005a*/ 	.short	(.L_22 - .L_21)
.L_21:
        /*005c*/ 	.word	0x00000000
        /*0060*/ 	.short	0x0003
        /*0062*/ 	.short	0x0018
        /*0064*/ 	.byte	0x00, 0xf0, 0x21, 0x00


	//----- nvinfo : EIATTR_KPARAM_INFO
	.align		4
.L_22:
        /*0068*/ 	.byte	0x04, 0x17
        /*006a*/ 	.short	(.L_24 - .L_23)
.L_23:
        /*006c*/ 	.word	0x00000000
        /*0070*/ 	.short	0x0002
        /*0072*/ 	.short	0x0010
        /*0074*/ 	.byte	0x00, 0xf0, 0x21, 0x00


	//----- nvinfo : EIATTR_KPARAM_INFO
	.align		4
.L_24:
        /*0078*/ 	.byte	0x04, 0x17
        /*007a*/ 	.short	(.L_26 - .L_25)
.L_25:
        /*007c*/ 	.word	0x00000000
        /*0080*/ 	.short	0x0001
        /*0082*/ 	.short	0x0008
        /*0084*/ 	.byte	0x00, 0xf0, 0x21, 0x00


	//----- nvinfo : EIATTR_KPARAM_INFO
	.align		4
.L_26:
        /*0088*/ 	.byte	0x04, 0x17
        /*008a*/ 	.short	(.L_28 - .L_27)
.L_27:
        /*008c*/ 	.word	0x00000000
        /*0090*/ 	.short	0x0000
        /*0092*/ 	.short	0x0000
        /*0094*/ 	.byte	0x00, 0xf0, 0x21, 0x00


	//----- nvinfo : EIATTR_SPARSE_MMA_MASK
	.align		4
.L_28:
        /*0098*/ 	.byte	0x03, 0x50
        /*009a*/ 	.short	0x0000


	//----- nvinfo : EIATTR_MAXREG_COUNT
	.align		4
        /*009c*/ 	.byte	0x03, 0x1b
        /*009e*/ 	.short	0x00ff


	//----- nvinfo : EIATTR_COOP_GROUP_MASK_REGIDS
	.align		4
        /*00a0*/ 	.byte	0x04, 0x29
        /*00a2*/ 	.short	(.L_30 - .L_29)


	//   ....[0]....
.L_29:
        /*00a4*/ 	.word	0xffffffff


	//   ....[1]....
        /*00a8*/ 	.word	0xffffffff


	//   ....[2]....
        /*00ac*/ 	.word	0xffffffff


	//   ....[3]....
        /*00b0*/ 	.word	0xffffffff


	//----- nvinfo : EIATTR_COOP_GROUP_INSTR_OFFSETS
	.align		4
.L_30:
        /*00b4*/ 	.byte	0x04, 0x28
        /*00b6*/ 	.short	(.L_32 - .L_31)


	//   ....[0]....
.L_31:
        /*00b8*/ 	.word	0x00001410


	//   ....[1]....
        /*00bc*/ 	.word	0x00001440


	//   ....[2]....
        /*00c0*/ 	.word	0x00001600


	//   ....[3]....
        /*00c4*/ 	.word	0x00001620


	//----- nvinfo : EIATTR_EXIT_INSTR_OFFSETS
	.align		4
.L_32:
        /*00c8*/ 	.byte	0x04, 0x1c
        /*00ca*/ 	.short	(.L_34 - .L_33)


	//   ....[0]....
.L_33:
        /*00cc*/ 	.word	0x00002290


	//----- nvinfo : EIATTR_MAX_THREADS
	.align		4
.L_34:
        /*00d0*/ 	.byte	0x04, 0x05
        /*00d2*/ 	.short	(.L_36 - .L_35)
.L_35:
        /*00d4*/ 	.word	0x00000100
        /*00d8*/ 	.word	0x00000001
        /*00dc*/ 	.word	0x00000001


	//----- nvinfo : EIATTR_CBANK_PARAM_SIZE
	.align		4
.L_36:
        /*00e0*/ 	.byte	0x03, 0x19
        /*00e2*/ 	.short	0x0040


	//----- nvinfo : EIATTR_PARAM_CBANK
	.align		4
        /*00e4*/ 	.byte	0x04, 0x0a
        /*00e6*/ 	.short	(.L_38 - .L_37)
	.align		4
.L_37:
        /*00e8*/ 	.word	index@(.nv.constant0.triton_)
        /*00ec*/ 	.short	0x0210
        /*00ee*/ 	.short	0x0040


	//----- nvinfo : EIATTR_SW_WAR
	.align		4
.L_38:
        /*00f0*/ 	.byte	0x04, 0x36
        /*00f2*/ 	.short	(.L_40 - .L_39)
.L_39:
        /*00f4*/ 	.word	0x00000008
.L_40:


//--------------------- .nv.callgraph             --------------------------
	.section	.nv.callgraph,"",@"SHT_CUDA_CALLGRAPH"
	.align	4
	.sectionentsize	8
	.align		4
        /*0000*/ 	.word	0x00000000
	.align		4
        /*0004*/ 	.word	0xffffffff
	.align		4
        /*0008*/ 	.word	0x00000000
	.align		4
        /*000c*/ 	.word	0xfffffffe
	.align		4
        /*0010*/ 	.word	0x00000000
	.align		4
        /*0014*/ 	.word	0xfffffffd
	.align		4
        /*0018*/ 	.word	0x00000000
	.align		4
        /*001c*/ 	.word	0xfffffffc


//--------------------- .nv.constant4             --------------------------
	.section	.nv.constant4,"a",@progbits
	.align	8
	.align		8
.nv.constant4:
        /*0000*/ 	.dword	_$_str


//--------------------- .text.triton_             --------------------------
	.section	.text.triton_,"ax",@progbits
	.align	128
        .global         triton_
        .type           triton_,@function
        .size           triton_,(.L_x_3 - triton_)
        .other          triton_,@"STO_CUDA_ENTRY STV_DEFAULT"
triton_:
.text.triton_:
[----:B------:R-:W0:Y:S02]  /*0000*/  LDC R1, c[0x0][0x28] ;  /* 0x00000a00ff017b82 */ /* 0x000e240000000800 */
[----:B------:R-:W1:Y:S01]  /*0010*/  S2R R0, SR_TID.X ;  /* 0x0000000000007919 */ /* 0x000e620000002100 */
[----:B------:R-:W2:Y:S01]  /*0020*/  LDC.64 R12, c[0x0][0x218] ;  /* 0x00008600ff0c7b82 */ /* 0x000ea20000000a00 */
[----:B------:R-:W-:Y:S01]  /*0030*/  ULDC.64 UR6, c[0x0][0x220] ;  /* 0x0000880000067ab9 */ /* 0x000fe20000000a00 */
[----:B------:R-:W-:Y:S01]  /*0040*/  ULDC.64 UR8, c[0x0][0x228] ;  /* 0x00008a0000087ab9 */ /* 0x000fe20000000a00 */
[----:B------:R-:W3:Y:S01]  /*0050*/  S2R R15, SR_CTAID.X ;  /* 0x00000000000f7919 */ /* 0x000ee20000002500 */
[----:B------:R-:W-:Y:S01]  /*0060*/  ULDC.64 UR10, c[0x0][0x230] ;  /* 0x00008c00000a7ab9 */ /* 0x000fe20000000a00 */
[----:B------:R-:W-:Y:S01]  /*0070*/  ULDC.64 UR12, c[0x0][0x238] ;  /* 0x00008e00000c7ab9 */ /* 0x000fe20000000a00 */
[----:B------:R-:W-:Y:S02]  /*0080*/  ULDC.64 UR4, c[0x0][0x208] ;  /* 0x0000820000047ab9 */ /* 0x000fe40000000a00 */
[----:B------:R-:W4:Y:S01]  /*0090*/  LDC.64 R10, c[0x0][0x210] ;  /* 0x00008400ff0a7b82 */ /* 0x000f220000000a00 */
[----:B-1----:R-:W-:-:S02]  /*00a0*/  LOP3.LUT R7, R0, 0x3, RZ, 0xc0, !PT ;  /* 0x0000000300077812 */ /* 0x002fc400078ec0ff */
[----:B------:R-:W-:Y:S02]  /*00b0*/  SHF.R.U32.HI R0, RZ, 0x2, R0 ;  /* 0x00000002ff007819 */ /* 0x000fe40000011600 */
[----:B---3--:R-:W-:Y:S01]  /*00c0*/  SHF.L.U32 R3, R15, 0x6, RZ ;  /* 0x000000060f037819 */ /* 0x008fe200000006ff */
[----:B------:R-:W-:Y:S01]  /*00d0*/  IMAD.WIDE.U32 R8, R7, 0x2, RZ ;  /* 0x0000000207087825 */ /* 0x000fe200078e00ff */
[----:B------:R-:W-:-:S04]  /*00e0*/  SGXT.U32 R0, R0, 0x6 ;  /* 0x000000060000781a */ /* 0x000fc80000000000 */
[-C--:B------:R-:W-:Y:S02]  /*00f0*/  LOP3.LUT R4, R3, R0.reuse, RZ, 0xfc, !PT ;  /* 0x0000000003047212 */ /* 0x080fe400078efcff */
[----:B------:R-:W-:Y:S02]  /*0100*/  IADD3 R18, P0, R8, UR6, RZ ;  /* 0x0000000608127c10 */ /* 0x000fe4000ff1e0ff */
[----:B------:R-:W-:Y:S01]  /*0110*/  IADD3 R20, P1, R8, UR8, RZ ;  /* 0x0000000808147c10 */ /* 0x000fe2000ff3e0ff */
[----:B------:R-:W-:Y:S01]  /*0120*/  IMAD R25, R4, 0xc00, R7 ;  /* 0x00000c0004197824 */ /* 0x000fe200078e0207 */
[----:B------:R-:W-:Y:S02]  /*0130*/  IADD3.X R19, R9, UR7, RZ, P0, !PT ;  /* 0x0000000709137c10 */ /* 0x000fe400087fe4ff */
[----:B------:R-:W-:Y:S02]  /*0140*/  IADD3 R2, P0, R8, UR10, RZ ;  /* 0x0000000a08027c10 */ /* 0x000fe4000ff1e0ff */
[----:B------:R-:W-:Y:S01]  /*0150*/  IADD3.X R21, R9, UR9, RZ, P1, !PT ;  /* 0x0000000909157c10 */ /* 0x000fe20008ffe4ff */
[C---:B--2---:R-:W-:Y:S01]  /*0160*/  IMAD.WIDE R16, R25.reuse, 0x2, R12 ;  /* 0x0000000219107825 */ /* 0x044fe200078e020c */
[----:B------:R-:W-:Y:S01]  /*0170*/  IADD3 R4, P1, R8, UR12, RZ ;  /* 0x0000000c08047c10 */ /* 0x000fe2000ff3e0ff */
[----:B------:R-:W2:Y:S01]  /*0180*/  LDG.E.EL.U16 R18, desc[UR4][R18.64] ;  /* 0x0000000412127981 */ /* 0x000ea2000c2e1500 */
[----:B------:R-:W-:Y:S01]  /*0190*/  IADD3.X R3, R9, UR11, RZ, P0, !PT ;  /* 0x0000000b09037c10 */ /* 0x000fe200087fe4ff */
[----:B----4-:R-:W-:Y:S01]  /*01a0*/  IMAD.WIDE R24, R25, 0x2, R10 ;  /* 0x0000000219187825 */ /* 0x010fe200078e020a */
[----:B------:R-:W-:Y:S01]  /*01b0*/  IADD3.X R5, R9, UR13, RZ, P1, !PT ;  /* 0x0000000d09057c10 */ /* 0x000fe20008ffe4ff */
[----:B------:R-:W3:Y:S04]  /*01c0*/  LDG.E.EL.U16 R20, desc[UR4][R20.64+0x3000] ;  /* 0x0030000414147981 */ /* 0x000ee8000c2e1500 */
[----:B------:R-:W4:Y:S04]  /*01d0*/  LDG.E.EF.U16 R16, desc[UR4][R16.64] ;  /* 0x0000000410107981 */ /* 0x000f28000c0e1500 */
[----:B------:R-:W5:Y:S04]  /*01e0*/  LDG.E.EL.U16 R2, desc[UR4][R2.64+0x3000] ;  /* 0x0030000402027981 */ /* 0x000f68000c2e1500 */
[----:B------:R-:W5:Y:S04]  /*01f0*/  LDG.E.EF.U16 R22, desc[UR4][R24.64] ;  /* 0x0000000418167981 */ /* 0x000f68000c0e1500 */
[----:B------:R-:W5:Y:S01]  /*0200*/  LDG.E.EL.U16 R4, desc[UR4][R4.64] ;  /* 0x0000000404047981 */ /* 0x000f62000c2e1500 */
[----:B------:R-:W-:-:S05]  /*0210*/  LEA R0, R15, R0, 0x6 ;  /* 0x000000000f007211 */ /* 0x000fca00078e30ff */
[----:B------:R-:W-:Y:S01]  /*0220*/  IMAD R7, R0, 0xc00, R7 ;  /* 0x00000c0000077824 */ /* 0x000fe200078e0207 */
[----:B--2---:R-:W-:Y:S02]  /*0230*/  SHF.L.U32 R19, R18, 0x10, RZ ;  /* 0x0000001012137819 */ /* 0x004fe400000006ff */
[----:B---3--:R-:W-:Y:S02]  /*0240*/  SHF.L.U32 R14, R20, 0x10, RZ ;  /* 0x00000010140e7819 */ /* 0x008fe400000006ff */
[----:B----4-:R-:W-:Y:S02]  /*0250*/  SHF.L.U32 R6, R16, 0x10, RZ ;  /* 0x0000001010067819 */ /* 0x010fe400000006ff */
[----:B-----5:R-:W-:Y:S02]  /*0260*/  SHF.L.U32 R23, R2, 0x10, RZ ;  /* 0x0000001002177819 */ /* 0x020fe400000006ff */
[----:B------:R-:W-:Y:S01]  /*0270*/  SHF.L.U32 R22, R22, 0x10, RZ ;  /* 0x0000001016167819 */ /* 0x000fe200000006ff */
[----:B------:R-:W-:-:S02]  /*0280*/  IMAD.U32 R21, R4, 0x10000, RZ ;  /* 0x0001000004157824 */ /* 0x000fc400078e00ff */
[----:B------:R-:W-:Y:S01]  /*0290*/  FADD R6, R6, R19 ;  /* 0x0000001306067221 */ /* 0x000fe20000000000 */
[----:B------:R-:W-:Y:S01]  /*02a0*/  FADD R23, R14, R23 ;  /* 0x000000170e177221 */ /* 0x000fe20000000000 */
[----:B------:R-:W-:Y:S01]  /*02b0*/  FADD R5, R22, R21 ;  /* 0x0000001516057221 */ /* 0x000fe20000000000 */
[----:B------:R-:W-:-:S03]  /*02c0*/  LOP3.LUT R20, R8, 0x8, RZ, 0xfc, !PT ;  /* 0x0000000808147812 */ /* 0x000fc600078efcff */
[----:B------:R-:W-:Y:S01]  /*02d0*/  FFMA R5, R23, R5, R6 ;  /* 0x0000000517057223 */ /* 0x000fe20000000006 */
[----:B------:R-:W-:-:S04]  /*02e0*/  IADD3 R14, P0, R20, UR6, RZ ;  /* 0x00000006140e7c10 */ /* 0x000fc8000ff1e0ff */
[----:B------:R-:W-:Y:S02]  /*02f0*/  F2FP.BF16.F32.PACK_AB R0, RZ, R5 ;  /* 0x00000005ff00723e */ /* 0x000fe400000010ff */
[----:B------:R-:W-:Y:S02]  /*0300*/  IADD3.X R15, R9, UR7, RZ, P0, !PT ;  /* 0x00000007090f7c10 */ /* 0x000fe400087fe4ff */
[----:B------:R-:W-:-:S05]  /*0310*/  PRMT R3, R0, 0x7610, R3 ;  /* 0x0000761000037816 */ /* 0x000fca0000000003 */
[----:B------:R1:W-:Y:S04]  /*0320*/  STG.E.U16 desc[UR4][R24.64], R3 ;  /* 0x0000000318007986 */ /* 0x0003e8000c101504 */
[----:B------:R-:W2:Y:S01]  /*0330*/  LDG.E.EL.U16 R0, desc[UR4][R14.64] ;  /* 0x000000040e007981 */ /* 0x000ea2000c2e1500 */
[----:B------:R-:W-:Y:S02]  /*0340*/  LOP3.LUT R18, R8, 0x3008, RZ, 0xfc, !PT ;  /* 0x0000300808127812 */ /* 0x000fe400078efcff */
[----:B------:R-:W-:Y:S02]  /*0350*/  IADD3 R22, R7, 0x4, RZ ;  /* 0x0000000407167810 */ /* 0x000fe40007ffe0ff */
[----:B------:R-:W-:Y:S02]  /*0360*/  IADD3 R16, P1, R18, UR8, RZ ;  /* 0x0000000812107c10 */ /* 0x000fe4000ff3e0ff */
[----:B------:R-:W-:Y:S01]  /*0370*/  IADD3 R18, P0, R18, UR10, RZ ;  /* 0x0000000a12127c10 */ /* 0x000fe2000ff1e0ff */
[----:B------:R-:W-:-:S03]  /*0380*/  IMAD.WIDE R26, R22, 0x2, R12 ;  /* 0x00000002161a7825 */ /* 0x000fc600078e020c */
[----:B------:R-:W-:Y:S02]  /*0390*/  IADD3.X R19, R9, UR11, RZ, P0, !PT ;  /* 0x0000000b09137c10 */ /* 0x000fe400087fe4ff */
[----:B------:R-:W-:Y:S01]  /*03a0*/  IADD3 R20, P0, R20, UR12, RZ ;  /* 0x0000000c14147c10 */ /* 0x000fe2000ff1e0ff */
[----:B------:R-:W3:Y:S01]  /*03b0*/  LDG.E.EF.U16 R26, desc[UR4][R26.64] ;  /* 0x000000041a1a7981 */ /* 0x000ee2000c0e1500 */
[----:B------:R-:W-:Y:S01]  /*03c0*/  IADD3.X R17, R9, UR9, RZ, P1, !PT ;  /* 0x0000000909117c10 */ /* 0x000fe20008ffe4ff */
[----:B-1----:R-:W-:Y:S01]  /*03d0*/  IMAD.WIDE R2, R22, 0x2, R10 ;  /* 0x0000000216027825 */ /* 0x002fe200078e020a */
[----:B------:R-:W-:-:S03]  /*03e0*/  IADD3.X R21, R9, UR13, RZ, P0, !PT ;  /* 0x0000000d09157c10 */ /* 0x000fc600087fe4ff */
[----:B------:R-:W4:Y:S04]  /*03f0*/  LDG.E.EL.U16 R6, desc[UR4][R16.64] ;  /* 0x0000000410067981 */ /* 0x000f28000c2e1500 */
[----:B------:R-:W5:Y:S04]  /*0400*/  LDG.E.EF.U16 R24, desc[UR4][R2.64] ;  /* 0x0000000402187981 */ /* 0x000f68000c0e1500 */
[----:B------:R-:W5:Y:S01]  /*0410*/  LDG.E.EL.U16 R25, desc[UR4][R20.64] ;  /* 0x0000000414197981 */ /* 0x000f62000c2e1500 */
[----:B--2---:R-:W-:-:S03]  /*0420*/  IMAD.U32 R23, R0, 0x10000, RZ ;  /* 0x0001000000177824 */ /* 0x004fc600078e00ff */
[----:B------:R-:W2:Y:S01]  /*0430*/  LDG.E.EL.U16 R0, desc[UR4][R18.64] ;  /* 0x0000000412007981 */ /* 0x000ea2000c2e1500 */
[----:B---3--:R-:W-:-:S05]  /*0440*/  SHF.L.U32 R4, R26, 0x10, RZ ;  /* 0x000000101a047819 */ /* 0x008fca00000006ff */
[----:B------:R-:W-:Y:S01]  /*0450*/  FADD R4, R4, R23 ;  /* 0x0000001704047221 */ /* 0x000fe20000000000 */
[----:B----4-:R-:W-:Y:S02]  /*0460*/  SHF.L.U32 R6, R6, 0x10, RZ ;  /* 0x0000001006067819 */ /* 0x010fe400000006ff */
[----:B-----5:R-:W-:Y:S02]  /*0470*/  SHF.L.U32 R24, R24, 0x10, RZ ;  /* 0x0000001018187819 */ /* 0x020fe400000006ff */
[----:B------:R-:W-:-:S05]  /*0480*/  SHF.L.U32 R25, R25, 0x10, RZ ;  /* 0x0000001019197819 */ /* 0x000fca00000006ff */
[----:B------:R-:W-:Y:S01]  /*0490*/  FADD R24, R24, R25 ;  /* 0x0000001918187221 */ /* 0x000fe20000000000 */
[----:B------:R-:W-:Y:S01]  /*04a0*/  VIADD R27, R7, 0x8 ;  /* 0x00000008071b7836 */ /* 0x000fe20000000000 */
[----:B--2---:R-:W-:-:S05]  /*04b0*/  SHF.L.U32 R23, R0, 0x10, RZ ;  /* 0x0000001000177819 */ /* 0x004fca00000006ff */
[----:B------:R-:W-:-:S04]  /*04c0*/  FADD R23, R6, R23 ;  /* 0x0000001706177221 */ /* 0x000fc80000000000 */
[----:B------:R-:W-:-:S05]  /*04d0*/  FFMA R4, R23, R24, R4 ;  /* 0x0000001817047223 */ /* 0x000fca0000000004 */
[----:B------:R-:W-:-:S04]  /*04e0*/  F2FP.BF16.F32.PACK_AB R0, RZ, R4 ;  /* 0x00000004ff00723e */ /* 0x000fc800000010ff */
[----:B------:R-:W-:-:S05]  /*04f0*/  PRMT R29, R0, 0x7610, R29 ;  /* 0x00007610001d7816 */ /* 0x000fca000000001d */
[----:B------:R1:W-:Y:S04]  /*0500*/  STG.E.U16 desc[UR4][R2.64], R29 ;  /* 0x0000001d02007986 */ /* 0x0003e8000c101504 */
[----:B------:R-:W2:Y:S04]  /*0510*/  LDG.E.EL.U16 R6, desc[UR4][R20.64+0x8] ;  /* 0x0000080414067981 */ /* 0x000ea8000c2e1500 */
[----:B------:R-:W3:Y:S01]  /*0520*/  LDG.E.EL.U16 R0, desc[UR4][R18.64+0x8] ;  /* 0x0000080412007981 */ /* 0x000ee2000c2e1500 */
[----:B-1----:R-:W-:Y:S02]  /*0530*/  MOV R2, R14 ;  /* 0x0000000e00027202 */ /* 0x002fe40000000f00 */
[----:B------:R-:W-:Y:S01]  /*0540*/  MOV R3, R15 ;  /* 0x0000000f00037202 */ /* 0x000fe20000000f00 */
[----:B------:R-:W-:-:S04]  /*0550*/  IMAD.WIDE R28, R27, 0x2, R12 ;  /* 0x000000021b1c7825 */ /* 0x000fc800078e020c */
[----:B------:R1:W4:Y:S01]  /*0560*/  LDG.E.EL.U16 R24, desc[UR4][R2.64+0x8] ;  /* 0x0000080402187981 */ /* 0x000322000c2e1500 */
[----:B------:R-:W-:-:S03]  /*0570*/  IMAD.WIDE R26, R27, 0x2, R10 ;  /* 0x000000021b1a7825 */ /* 0x000fc600078e020a */
[----:B------:R-:W5:Y:S04]  /*0580*/  LDG.E.EF.U16 R23, desc[UR4][R28.64] ;  /* 0x000000041c177981 */ /* 0x000f68000c0e1500 */
[----:B------:R-:W5:Y:S01]  /*0590*/  LDG.E.EF.U16 R25, desc[UR4][R26.64] ;  /* 0x000000041a197981 */ /* 0x000f62000c0e1500 */
[----:B-1----:R-:W-:Y:S02]  /*05a0*/  MOV R2, R16 ;  /* 0x0000001000027202 */ /* 0x002fe40000000f00 */
[----:B------:R-:W-:-:S05]  /*05b0*/  MOV R3, R17 ;  /* 0x0000001100037202 */ /* 0x000fca0000000f00 */
[----:B------:R-:W5:Y:S01]  /*05c0*/  LDG.E.EL.U16 R28, desc[UR4][R2.64+0x8] ;  /* 0x00000804021c7981 */ /* 0x000f62000c2e1500 */
[----:B--2---:R-:W-:Y:S01]  /*05d0*/  SHF.L.U32 R6, R6, 0x10, RZ ;  /* 0x0000001006067819 */ /* 0x004fe200000006ff */
[----:B---3--:R-:W-:Y:S01]  /*05e0*/  IMAD.U32 R0, R0, 0x10000, RZ ;  /* 0x0001000000007824 */ /* 0x008fe200078e00ff */
[----:B----4-:R-:W-:Y:S02]  /*05f0*/  SHF.L.U32 R24, R24, 0x10, RZ ;  /* 0x0000001018187819 */ /* 0x010fe400000006ff */
[----:B-----5:R-:W-:Y:S02]  /*0600*/  SHF.L.U32 R23, R23, 0x10, RZ ;  /* 0x0000001017177819 */ /* 0x020fe400000006ff */
[----:B------:R-:W-:-:S03]  /*0610*/  SHF.L.U32 R25, R25, 0x10, RZ ;  /* 0x0000001019197819 */ /* 0x000fc600000006ff */
[----:B------:R-:W-:Y:S01]  /*0620*/  FADD R23, R23, R24 ;  /* 0x0000001817177221 */ /* 0x000fe20000000000 */
[----:B------:R-:W-:Y:S01]  /*0630*/  SHF.L.U32 R29, R28, 0x10, RZ ;  /* 0x000000101c1d7819 */ /* 0x000fe200000006ff */
[----:B------:R-:W-:-:S04]  /*0640*/  FADD R6, R25, R6 ;  /* 0x0000000619067221 */ /* 0x000fc80000000000 */
[----:B------:R-:W-:Y:S01]  /*0650*/  FADD R24, R29, R0 ;  /* 0x000000001d187221 */ /* 0x000fe20000000000 */
[----:B------:R-:W-:-:S03]  /*0660*/  FADD R0, -R5, R4 ;  /* 0x0000000405007221 */ /* 0x000fc60000000100 */
[----:B------:R-:W-:Y:S01]  /*0670*/  FFMA R6, R24, R6, R23 ;  /* 0x0000000618067223 */ /* 0x000fe20000000017 */
[----:B------:R-:W-:-:S04]  /*0680*/  FFMA R2, R0, 0.5, R5 ;  /* 0x3f00000000027823 */ /* 0x000fc80000000005 */
[----:B------:R-:W-:Y:S01]  /*0690*/  F2FP.BF16.F32.PACK_AB R3, RZ, R6 ;  /* 0x00000006ff03723e */ /* 0x000fe200000010ff */
[----:B------:R-:W-:-:S03]  /*06a0*/  FADD R23, -R2, R6 ;  /* 0x0000000602177221 */ /* 0x000fc60000000100 */
[----:B------:R-:W-:Y:S01]  /*06b0*/  PRMT R24, R3, 0x7610, R24 ;  /* 0x0000761003187816 */ /* 0x000fe20000000018 */
[--C-:B------:R-:W-:Y:S01]  /*06c0*/  FADD R3, R4, -R2.reuse ;  /* 0x8000000204037221 */ /* 0x100fe20000000000 */
[----:B------:R-:W-:-:S03]  /*06d0*/  FFMA R5, R23, 0.3333333432674407959, R2 ;  /* 0x3eaaaaab17057823 */ /* 0x000fc60000000002 */
[----:B------:R-:W-:Y:S01]  /*06e0*/  FFMA R0, R0, R3, RZ ;  /* 0x0000000300007223 */ /* 0x000fe200000000ff */
[----:B------:R-:W-:Y:S01]  /*06f0*/  FADD R2, R6, -R5 ;  /* 0x8000000506027221 */ /* 0x000fe20000000000 */
[----:B------:R-:W-:Y:S02]  /*0700*/  IADD3 R4, P1, R16, 0x10, RZ ;  /* 0x0000001010047810 */ /* 0x000fe40007f3e0ff */
[----:B------:R-:W-:Y:S01]  /*0710*/  IADD3 R6, P0, R18, 0x10, RZ ;  /* 0x0000001012067810 */ /* 0x000fe20007f1e0ff */
[----:B------:R-:W-:Y:S01]  /*0720*/  FFMA R23, R23, R2, R0 ;  /* 0x0000000217177223 */ /* 0x000fe20000000000 */
[----:B------:R-:W-:Y:S02]  /*0730*/  IADD3 R2, P2, R20, 0x10, RZ ;  /* 0x0000001014027810 */ /* 0x000fe40007f5e0ff */
[----:B------:R-:W-:Y:S01]  /*0740*/  IADD3 R0, P3, R14, 0x10, RZ ;  /* 0x000000100e007810 */ /* 0x000fe20007f7e0ff */
[----:B------:R1:W-:Y:S01]  /*0750*/  STG.E.U16 desc[UR4][R26.64], R24 ;  /* 0x000000181a007986 */ /* 0x0003e2000c101504 */
[----:B------:R-:W-:Y:S01]  /*0760*/  HFMA2.MMA R3, -RZ, RZ, 0, 4.76837158203125e-07 ;  /* 0x00000008ff037435 */ /* 0x000fe200000001ff */
[----:B------:R-:W-:Y:S01]  /*0770*/  IMAD.MOV.U32 R14, RZ, RZ, 0x40400000 ;  /* 0x40400000ff0e7424 */ /* 0x000fe200078e00ff */
[----:B------:R-:W-:-:S02]  /*0780*/  IADD3.X R25, RZ, R19, RZ, P0, !PT ;  /* 0x00000013ff197210 */ /* 0x000fc400007fe4ff */
[----:B------:R-:W-:Y:S02]  /*0790*/  IADD3.X R29, RZ, R21, RZ, P2, !PT ;  /* 0x00000015ff1d7210 */ /* 0x000fe400017fe4ff */
[----:B-1----:R-:W-:Y:S02]  /*07a0*/  IADD3.X R27, RZ, R17, RZ, P1, !PT ;  /* 0x00000011ff1b7210 */ /* 0x002fe40000ffe4ff */
[----:B------:R-:W-:-:S07]  /*07b0*/  IADD3.X R17, RZ, R15, RZ, P3, !PT ;  /* 0x0000000fff117210 */ /* 0x000fce0001ffe4ff */
.L_x_0:
[----:B------:R-:W-:Y:S01]  /*07c0*/  IMAD.IADD R15, R22, 0x1, R3 ;  /* 0x00000001160f7824 */ /* 0x000fe200078e0203 */
[----:B------:R-:W-:-:S03]  /*07d0*/  MOV R16, R0 ;  /* 0x0000000000107202 */ /* 0x000fc60000000f00 */
[----:B------:R-:W-:Y:S02]  /*07e0*/  IMAD.WIDE R18, R15, 0x2, R12 ;  /* 0x000000020f127825 */ /* 0x000fe400078e020c */
[----:B------:R-:W2:Y:S04]  /*07f0*/  LDG.E.EL.U16 R0, desc[UR4][R16.64] ;  /* 0x0000000410007981 */ /* 0x000ea8000c2e1500 */
[----:B------:R1:W3:Y:S01]  /*0800*/  LDG.E.EF.U16 R18, desc[UR4][R18.64] ;  /* 0x0000000412127981 */ /* 0x0002e2000c0e1500 */
[----:B------:R-:W-:Y:S01]  /*0810*/  MOV R24, R6 ;  /* 0x0000000600187202 */ /* 0x000fe20000000f00 */
[----:B------:R-:W-:Y:S01]  /*0820*/  IMAD.MOV.U32 R21, RZ, RZ, R27 ;  /* 0x000000ffff157224 */ /* 0x000fe200078e001b */
[----:B------:R-:W-:-:S03]  /*0830*/  MOV R20, R4 ;  /* 0x0000000400147202 */ /* 0x000fc60000000f00 */
[----:B------:R-:W4:Y:S01]  /*0840*/  LDG.E.EL.U16 R6, desc[UR4][R24.64] ;  /* 0x0000000418067981 */ /* 0x000f22000c2e1500 */
[----:B-1----:R-:W-:-:S03]  /*0850*/  MOV R19, R29 ;  /* 0x0000001d00137202 */ /* 0x002fc60000000f00 */
[----:B------:R-:W5:Y:S01]  /*0860*/  LDG.E.EL.U16 R4, desc[UR4][R20.64] ;  /* 0x0000000414047981 */ /* 0x000f62000c2e1500 */
[----:B--2---:R-:W-:Y:S02]  /*0870*/  SHF.L.U32 R26, R0, 0x10, RZ ;  /* 0x00000010001a7819 */ /* 0x004fe400000006ff */
[----:B---3--:R-:W-:Y:S02]  /*0880*/  SHF.L.U32 R0, R18, 0x10, RZ ;  /* 0x0000001012007819 */ /* 0x008fe400000006ff */
[----:B------:R-:W-:-:S03]  /*0890*/  MOV R18, R2 ;  /* 0x0000000200127202 */ /* 0x000fc60000000f00 */
[----:B------:R-:W-:Y:S01]  /*08a0*/  FADD R0, R0, R26 ;  /* 0x0000001a00007221 */ /* 0x000fe20000000000 */
[----:B------:R-:W-:Y:S02]  /*08b0*/  IMAD.WIDE R26, R15, 0x2, R10 ;  /* 0x000000020f1a7825 */ /* 0x000fe400078e020a */
[----:B------:R-:W2:Y:S04]  /*08c0*/  LDG.E.EL.U16 R15, desc[UR4][R18.64] ;  /* 0x00000004120f7981 */ /* 0x000ea8000c2e1500 */
[----:B------:R-:W3:Y:S01]  /*08d0*/  LDG.E.EF.U16 R2, desc[UR4][R26.64] ;  /* 0x000000041a027981 */ /* 0x000ee2000c0e1500 */
[----:B-----5:R-:W-:Y:S02]  /*08e0*/  SHF.L.U32 R4, R4, 0x10, RZ ;  /* 0x0000001004047819 */ /* 0x020fe400000006ff */
[----:B----4-:R-:W-:-:S05]  /*08f0*/  SHF.L.U32 R29, R6, 0x10, RZ ;  /* 0x00000010061d7819 */ /* 0x010fca00000006ff */
[----:B------:R-:W-:Y:S01]  /*0900*/  FADD R29, R4, R29 ;  /* 0x0000001d041d7221 */ /* 0x000fe20000000000 */
[----:B--2---:R-:W-:Y:S01]  /*0910*/  SHF.L.U32 R15, R15, 0x10, RZ ;  /* 0x000000100f0f7819 */ /* 0x004fe200000006ff */
[----:B---3--:R-:W-:-:S04]  /*0920*/  IMAD.U32 R2, R2, 0x10000, RZ ;  /* 0x0001000002027824 */ /* 0x008fc800078e00ff */
[----:B------:R-:W-:-:S04]  /*0930*/  FADD R2, R2, R15 ;  /* 0x0000000f02027221 */ /* 0x000fc80000000000 */
[----:B------:R-:W-:-:S05]  /*0940*/  FFMA R4, R29, R2, R0 ;  /* 0x000000021d047223 */ /* 0x000fca0000000000 */
[----:B------:R-:W-:-:S04]  /*0950*/  F2FP.BF16.F32.PACK_AB R0, RZ, R4 ;  /* 0x00000004ff00723e */ /* 0x000fc800000010ff */
[----:B------:R-:W-:-:S05]  /*0960*/  PRMT R29, R0, 0x7610, R29 ;  /* 0x00007610001d7816 */ /* 0x000fca000000001d */
[----:B------:R1:W-:Y:S04]  /*0970*/  STG.E.U16 desc[UR4][R26.64], R29 ;  /* 0x0000001d1a007986 */ /* 0x0003e8000c101504 */
[----:B------:R-:W2:Y:S01]  /*0980*/  LDG.E.EL.U16 R6, desc[UR4][R16.64+0x8] ;  /* 0x0000080410067981 */ /* 0x000ea2000c2e1500 */
[----:B------:R-:W-:-:S05]  /*0990*/  FADD R0, R14, 1 ;  /* 0x3f8000000e007421 */ /* 0x000fca0000000000 */
[C---:B------:R-:W-:Y:S01]  /*09a0*/  FSETP.GEU.AND P1, PT, |R0|.reuse, 1.175494350822287508e-38, PT ;  /* 0x008000000000780b */ /* 0x040fe20003f2e200 */
[C---:B------:R-:W-:Y:S01]  /*09b0*/  FMUL R2, R0.reuse, 0.25 ;  /* 0x3e80000000027820 */ /* 0x040fe20000400000 */
[----:B------:R-:W-:Y:S01]  /*09c0*/  FSETP.GT.AND P0, PT, |R0|, 8.50705917302346158658e+37, PT ;  /* 0x7e8000000000780b */ /* 0x000fe20003f04200 */
[----:B-1----:R-:W3:Y:S03]  /*09d0*/  LDG.E.EL.U16 R26, desc[UR4][R24.64+0x8] ;  /* 0x00000804181a7981 */ /* 0x002ee6000c2e1500 */
[----:B------:R-:W-:Y:S01]  /*09e0*/  FSEL R2, R2, R0, P0 ;  /* 0x0000000002027208 */ /* 0x000fe20000000000 */
[----:B------:R-:W-:-:S06]  /*09f0*/  FADD R14, R4, -R5 ;  /* 0x80000005040e7221 */ /* 0x000fcc0000000000 */
[----:B------:R-:W-:Y:S01]  /*0a00*/  @!P1 FMUL R2, R2, 16777216 ;  /* 0x4b80000002029820 */ /* 0x000fe20000400000 */
[----:B------:R-:W-:-:S05]  /*0a10*/  FMUL R27, R14, 0.25 ;  /* 0x3e8000000e1b7820 */ /* 0x000fca0000400000 */
[----:B------:R-:W1:Y:S01]  /*0a20*/  MUFU.RCP R2, R2 ;  /* 0x0000000200027308 */ /* 0x000e620000001000 */
[----:B------:R-:W-:-:S05]  /*0a30*/  FSEL R27, R27, R14, P0 ;  /* 0x0000000e1b1b7208 */ /* 0x000fca0000000000 */
[----:B------:R-:W-:Y:S01]  /*0a40*/  @!P1 FMUL R27, R27, 16777216 ;  /* 0x4b8000001b1b9820 */ /* 0x000fe20000400000 */
[----:B------:R-:W-:-:S03]  /*0a50*/  IADD3 R15, R22, 0x4, R3 ;  /* 0x00000004160f7810 */ /* 0x000fc60007ffe003 */
[----:B-1----:R-:W-:Y:S02]  /*0a60*/  FFMA R2, R2, R27, R5 ;  /* 0x0000001b02027223 */ /* 0x002fe40000000005 */
[----:B------:R-:W-:-:S04]  /*0a70*/  IMAD.WIDE R28, R15, 0x2, R12 ;  /* 0x000000020f1c7825 */ /* 0x000fc800078e020c */
[----:B------:R-:W-:Y:S02]  /*0a80*/  FADD R4, R4, -R2 ;  /* 0x8000000204047221 */ /* 0x000fe40000000000 */
[----:B------:R2:W4:Y:S02]  /*0a90*/  LDG.E.EF.U16 R28, desc[UR4][R28.64] ;  /* 0x000000041c1c7981 */ /* 0x000524000c0e1500 */
[----:B------:R-:W-:Y:S01]  /*0aa0*/  FFMA R23, R14, R4, R23 ;  /* 0x000000040e177223 */ /* 0x000fe20000000017 */
[----:B------:R-:W-:Y:S02]  /*0ab0*/  IMAD.WIDE R4, R15, 0x2, R10 ;  /* 0x000000020f047825 */ /* 0x000fe400078e020a */
[----:B------:R-:W5:Y:S04]  /*0ac0*/  LDG.E.EL.U16 R15, desc[UR4][R18.64+0x8] ;  /* 0x00000804120f7981 */ /* 0x000f68000c2e1500 */
[----:B------:R-:W5:Y:S01]  /*0ad0*/  LDG.E.EF.U16 R14, desc[UR4][R4.64] ;  /* 0x00000004040e7981 */ /* 0x000f62000c0e1500 */
[----:B--2---:R-:W-:-:S03]  /*0ae0*/  SHF.L.U32 R29, R6, 0x10, RZ ;  /* 0x00000010061d7819 */ /* 0x004fc600000006ff */
[----:B------:R-:W2:Y:S01]  /*0af0*/  LDG.E.EL.U16 R6, desc[UR4][R20.64+0x8] ;  /* 0x0000080414067981 */ /* 0x000ea2000c2e1500 */
[----:B---3--:R-:W-:Y:S02]  /*0b00*/  SHF.L.U32 R27, R26, 0x10, RZ ;  /* 0x000000101a1b7819 */ /* 0x008fe400000006ff */
[----:B----4-:R-:W-:Y:S02]  /*0b10*/  SHF.L.U32 R28, R28, 0x10, RZ ;  /* 0x000000101c1c7819 */ /* 0x010fe400000006ff */
[----:B-----5:R-:W-:Y:S01]  /*0b20*/  SHF.L.U32 R15, R15, 0x10, RZ ;  /* 0x000000100f0f7819 */ /* 0x020fe200000006ff */
[----:B------:R-:W-:Y:S02]  /*0b30*/  IMAD.U32 R14, R14, 0x10000, RZ ;  /* 0x000100000e0e7824 */ /* 0x000fe400078e00ff */
[----:B------:R-:W-:Y:S02]  /*0b40*/  FADD R29, R28, R29 ;  /* 0x0000001d1c1d7221 */ /* 0x000fe40000000000 */
[----:B------:R-:W-:Y:S01]  /*0b50*/  FADD R14, R14, R15 ;  /* 0x0000000f0e0e7221 */ /* 0x000fe20000000000 */
[----:B--2---:R-:W-:-:S05]  /*0b60*/  SHF.L.U32 R6, R6, 0x10, RZ ;  /* 0x0000001006067819 */ /* 0x004fca00000006ff */
[----:B------:R-:W-:-:S04]  /*0b70*/  FADD R6, R6, R27 ;  /* 0x0000001b06067221 */ /* 0x000fc80000000000 */
[----:B------:R-:W-:-:S05]  /*0b80*/  FFMA R29, R6, R14, R29 ;  /* 0x0000000e061d7223 */ /* 0x000fca000000001d */
[----:B------:R-:W-:Y:S02]  /*0b90*/  F2FP.BF16.F32.PACK_AB R6, RZ, R29 ;  /* 0x0000001dff06723e */ /* 0x000fe400000010ff */
[----:B------:R-:W-:Y:S02]  /*0ba0*/  IADD3 R27, R22, 0x8, R3 ;  /* 0x00000008161b7810 */ /* 0x000fe40007ffe003 */
[----:B------:R-:W-:-:S05]  /*0bb0*/  PRMT R15, R6, 0x7610, R15 ;  /* 0x00007610060f7816 */ /* 0x000fca000000000f */
[----:B------:R1:W-:Y:S04]  /*0bc0*/  STG.E.U16 desc[UR4][R4.64], R15 ;  /* 0x0000000f04007986 */ /* 0x0003e8000c101504 */
[----:B------:R-:W2:Y:S01]  /*0bd0*/  LDG.E.EL.U16 R6, desc[UR4][R16.64+0x10] ;  /* 0x0000100410067981 */ /* 0x000ea2000c2e1500 */
[----:B-1----:R-:W-:-:S06]  /*0be0*/  IMAD.WIDE R14, R27, 0x2, R12 ;  /* 0x000000021b0e7825 */ /* 0x002fcc00078e020c */
[----:B------:R-:W3:Y:S01]  /*0bf0*/  LDG.E.EF.U16 R14, desc[UR4][R14.64] ;  /* 0x000000040e0e7981 */ /* 0x000ee2000c0e1500 */
[----:B------:R-:W-:-:S05]  /*0c00*/  FADD R0, R0, 1 ;  /* 0x3f80000000007421 */ /* 0x000fca0000000000 */
[C---:B------:R-:W-:Y:S01]  /*0c10*/  FSETP.GEU.AND P1, PT, |R0|.reuse, 1.175494350822287508e-38, PT ;  /* 0x008000000000780b */ /* 0x040fe20003f2e200 */
[C---:B------:R-:W-:Y:S01]  /*0c20*/  FMUL R26, R0.reuse, 0.25 ;  /* 0x3e800000001a7820 */ /* 0x040fe20000400000 */
[----:B------:R-:W-:Y:S01]  /*0c30*/  FSETP.GT.AND P0, PT, |R0|, 8.50705917302346158658e+37, PT ;  /* 0x7e8000000000780b */ /* 0x000fe20003f04200 */
[----:B------:R-:W4:Y:S03]  /*0c40*/  LDG.E.EL.U16 R15, desc[UR4][R18.64+0x10] ;  /* 0x00001004120f7981 */ /* 0x000f26000c2e1500 */
[----:B------:R-:W-:Y:S01]  /*0c50*/  FSEL R28, R26, R0, P0 ;  /* 0x000000001a1c7208 */ /* 0x000fe20000000000 */
[----:B------:R-:W-:-:S06]  /*0c60*/  FADD R26, -R2, R29 ;  /* 0x0000001d021a7221 */ /* 0x000fcc0000000100 */
[----:B------:R-:W-:Y:S01]  /*0c70*/  @!P1 FMUL R28, R28, 16777216 ;  /* 0x4b8000001c1c9820 */ /* 0x000fe20000400000 */
[----:B------:R-:W-:-:S03]  /*0c80*/  FMUL R4, R26, 0.25 ;  /* 0x3e8000001a047820 */ /* 0x000fc60000400000 */
[----:B------:R-:W1:Y:S02]  /*0c90*/  MUFU.RCP R5, R28 ;  /* 0x0000001c00057308 */ /* 0x000e640000001000 */
[----:B------:R-:W-:-:S05]  /*0ca0*/  FSEL R4, R4, R26, P0 ;  /* 0x0000001a04047208 */ /* 0x000fca0000000000 */
[----:B------:R-:W-:-:S04]  /*0cb0*/  @!P1 FMUL R4, R4, 16777216 ;  /* 0x4b80000004049820 */ /* 0x000fc80000400000 */
[----:B-1----:R-:W-:-:S04]  /*0cc0*/  FFMA R2, R5, R4, R2 ;  /* 0x0000000405027223 */ /* 0x002fc80000000002 */
[----:B------:R-:W-:-:S04]  /*0cd0*/  FADD R29, R29, -R2 ;  /* 0x800000021d1d7221 */ /* 0x000fc80000000000 */
[----:B------:R-:W-:Y:S02]  /*0ce0*/  FFMA R23, R26, R29, R23 ;  /* 0x0000001d1a177223 */ /* 0x000fe40000000017 */
[----:B------:R-:W5:Y:S01]  /*0cf0*/  LDG.E.EL.U16 R26, desc[UR4][R24.64+0x10] ;  /* 0x00001004181a7981 */ /* 0x000f62000c2e1500 */
[----:B--2---:R-:W-:-:S03]  /*0d00*/  SHF.L.U32 R5, R6, 0x10, RZ ;  /* 0x0000001006057819 */ /* 0x004fc600000006ff */
[----:B------:R-:W2:Y:S01]  /*0d10*/  LDG.E.EL.U16 R6, desc[UR4][R20.64+0x10] ;  /* 0x0000100414067981 */ /* 0x000ea2000c2e1500 */
[----:B---3--:R-:W-:-:S05]  /*0d20*/  SHF.L.U32 R14, R14, 0x10, RZ ;  /* 0x000000100e0e7819 */ /* 0x008fca00000006ff */
[----:B------:R-:W-:Y:S01]  /*0d30*/  FADD R29, R14, R5 ;  /* 0x000000050e1d7221 */ /* 0x000fe20000000000 */
[----:B------:R-:W-:-:S05]  /*0d40*/  IMAD.WIDE R4, R27, 0x2, R10 ;  /* 0x000000021b047825 */ /* 0x000fca00078e020a */
[----:B------:R-:W3:Y:S01]  /*0d50*/  LDG.E.EF.U16 R14, desc[UR4][R4.64] ;  /* 0x00000004040e7981 */ /* 0x000ee2000c0e1500 */
[----:B----4-:R-:W-:Y:S02]  /*0d60*/  SHF.L.U32 R15, R15, 0x10, RZ ;  /* 0x000000100f0f7819 */ /* 0x010fe400000006ff */
[----:B-----5:R-:W-:Y:S02]  /*0d70*/  SHF.L.U32 R27, R26, 0x10, RZ ;  /* 0x000000101a1b7819 */ /* 0x020fe400000006ff */
[----:B--2---:R-:W-:-:S05]  /*0d80*/  SHF.L.U32 R6, R6, 0x10, RZ ;  /* 0x0000001006067819 */ /* 0x004fca00000006ff */
[----:B------:R-:W-:Y:S01]  /*0d90*/  FADD R6, R6, R27 ;  /* 0x0000001b06067221 */ /* 0x000fe20000000000 */
[----:B---3--:R-:W-:-:S04]  /*0da0*/  IMAD.U32 R14, R14, 0x10000, RZ ;  /* 0x000100000e0e7824 */ /* 0x008fc800078e00ff */
        /* <DEDUP_REMOVED lines=12> */
[----:B------:R-:W-:-:S04]  /*0e70*/  FSETP.GT.AND P0, PT, |R0|, 8.50705917302346158658e+37, PT ;  /* 0x7e8000000000780b */ /* 0x000fc80003f04200 */
[----:B------:R-:W-:Y:S01]  /*0e80*/  FSEL R28, R26, R0, P0 ;  /* 0x000000001a1c7208 */ /* 0x000fe20000000000 */
[----:B------:R-:W-:-:S06]  /*0e90*/  FADD R26, -R2, R29 ;  /* 0x0000001d021a7221 */ /* 0x000fcc0000000100 */
[----:B------:R-:W-:Y:S01]  /*0ea0*/  @!P1 FMUL R28, R28, 16777216 ;  /* 0x4b8000001c1c9820 */ /* 0x000fe20000400000 */
[----:B------:R-:W-:-:S03]  /*0eb0*/  FMUL R4, R26, 0.25 ;  /* 0x3e8000001a047820 */ /* 0x000fc60000400000 */
[----:B------:R1:W4:Y:S02]  /*0ec0*/  MUFU.RCP R5, R28 ;  /* 0x0000001c00057308 */ /* 0x0003240000001000 */
[----:B------:R-:W-:-:S05]  /*0ed0*/  FSEL R4, R4, R26, P0 ;  /* 0x0000001a04047208 */ /* 0x000fca0000000000 */
[----:B------:R-:W-:Y:S01]  /*0ee0*/  @!P1 FMUL R4, R4, 16777216 ;  /* 0x4b80000004049820 */ /* 0x000fe20000400000 */
[----:B-1----:R-:W5:Y:S03]  /*0ef0*/  LDG.E.EL.U16 R28, desc[UR4][R24.64+0x18] ;  /* 0x00001804181c7981 */ /* 0x002f66000c2e1500 */
[----:B----4-:R-:W-:-:S04]  /*0f00*/  FFMA R2, R5, R4, R2 ;  /* 0x0000000405027223 */ /* 0x010fc80000000002 */
[----:B------:R-:W-:-:S04]  /*0f10*/  FADD R29, R29, -R2 ;  /* 0x800000021d1d7221 */ /* 0x000fc80000000000 */
[----:B------:R-:W-:Y:S02]  /*0f20*/  FFMA R23, R26, R29, R23 ;  /* 0x0000001d1a177223 */ /* 0x000fe40000000017 */
[----:B------:R-:W4:Y:S01]  /*0f30*/  LDG.E.EL.U16 R26, desc[UR4][R18.64+0x18] ;  /* 0x00001804121a7981 */ /* 0x000f22000c2e1500 */
[----:B--2---:R-:W-:-:S03]  /*0f40*/  SHF.L.U32 R5, R6, 0x10, RZ ;  /* 0x0000001006057819 */ /* 0x004fc600000006ff */
[----:B------:R-:W2:Y:S01]  /*0f50*/  LDG.E.EL.U16 R6, desc[UR4][R20.64+0x18] ;  /* 0x0000180414067981 */ /* 0x000ea2000c2e1500 */
[----:B---3--:R-:W-:-:S05]  /*0f60*/  SHF.L.U32 R14, R14, 0x10, RZ ;  /* 0x000000100e0e7819 */ /* 0x008fca00000006ff */
[----:B------:R-:W-:Y:S01]  /*0f70*/  FADD R14, R14, R5 ;  /* 0x000000050e0e7221 */ /* 0x000fe20000000000 */
[----:B------:R-:W-:-:S05]  /*0f80*/  IMAD.WIDE R4, R27, 0x2, R10 ;  /* 0x000000021b047825 */ /* 0x000fca00078e020a */
[----:B------:R-:W3:Y:S01]  /*0f90*/  LDG.E.EF.U16 R15, desc[UR4][R4.64] ;  /* 0x00000004040f7981 */ /* 0x000ee2000c0e1500 */
[----:B------:R-:W-:Y:S02]  /*0fa0*/  IADD3 R29, R22, 0x10, R3 ;  /* 0x00000010161d7810 */ /* 0x000fe40007ffe003 */
[----:B-----5:R-:W-:Y:S02]  /*0fb0*/  SHF.L.U32 R27, R28, 0x10, RZ ;  /* 0x000000101c1b7819 */ /* 0x020fe400000006ff */
[----:B----4-:R-:W-:Y:S02]  /*0fc0*/  SHF.L.U32 R26, R26, 0x10, RZ ;  /* 0x000000101a1a7819 */ /* 0x010fe400000006ff */
[----:B--2---:R-:W-:-:S05]  /*0fd0*/  SHF.L.U32 R6, R6, 0x10, RZ ;  /* 0x0000001006067819 */ /* 0x004fca00000006ff */
[----:B------:R-:W-:Y:S01]  /*0fe0*/  FADD R27, R6, R27 ;  /* 0x0000001b061b7221 */ /* 0x000fe20000000000 */
[----:B---3--:R-:W-:-:S04]  /*0ff0*/  IMAD.U32 R15, R15, 0x10000, RZ ;  /* 0x000100000f0f7824 */ /* 0x008fc800078e00ff */
[----:B------:R-:W-:-:S04]  /*1000*/  FADD R15, R15, R26 ;  /* 0x0000001a0f0f7221 */ /* 0x000fc80000000000 */
[----:B------:R-:W-:-:S05]  /*1010*/  FFMA R27, R27, R15, R14 ;  /* 0x0000000f1b1b7223 */ /* 0x000fca000000000e */
[----:B------:R-:W-:-:S04]  /*1020*/  F2FP.BF16.F32.PACK_AB R6, RZ, R27 ;  /* 0x0000001bff06723e */ /* 0x000fc800000010ff */
[----:B------:R-:W-:-:S05]  /*1030*/  PRMT R15, R6, 0x7610, R15 ;  /* 0x00007610060f7816 */ /* 0x000fca000000000f */
[----:B------:R1:W-:Y:S04]  /*1040*/  STG.E.U16 desc[UR4][R4.64], R15 ;  /* 0x0000000f04007986 */ /* 0x0003e8000c101504 */
[----:B------:R-:W2:Y:S01]  /*1050*/  LDG.E.EL.U16 R6, desc[UR4][R16.64+0x20] ;  /* 0x0000200410067981 */ /* 0x000ea2000c2e1500 */
[----:B-1----:R-:W-:-:S06]  /*1060*/  IMAD.WIDE R14, R29, 0x2, R12 ;  /* 0x000000021d0e7825 */ /* 0x002fcc00078e020c */
[----:B------:R2:W3:Y:S01]  /*1070*/  LDG.E.EF.U16 R14, desc[UR4][R14.64] ;  /* 0x000000040e0e7981 */ /* 0x0004e2000c0e1500 */
        /* <DEDUP_REMOVED lines=11> */
[----:B-1----:R-:W-:-:S04]  /*1130*/  IMAD.WIDE R28, R29, 0x2, R10 ;  /* 0x000000021d1c7825 */ /* 0x002fc800078e020a */
[----:B----4-:R-:W-:Y:S02]  /*1140*/  FFMA R2, R5, R4, R2 ;  /* 0x0000000405027223 */ /* 0x010fe40000000002 */
[----:B------:R-:W4:Y:S04]  /*1150*/  LDG.E.EL.U16 R4, desc[UR4][R20.64+0x20] ;  /* 0x0000200414047981 */ /* 0x000f28000c2e1500 */
[----:B------:R-:W5:Y:S01]  /*1160*/  LDG.E.EF.U16 R5, desc[UR4][R28.64] ;  /* 0x000000041c057981 */ /* 0x000f62000c0e1500 */
[----:B--2---:R-:W-:-:S03]  /*1170*/  SHF.L.U32 R15, R6, 0x10, RZ ;  /* 0x00000010060f7819 */ /* 0x004fc600000006ff */
[----:B------:R-:W2:Y:S01]  /*1180*/  LDG.E.EL.U16 R6, desc[UR4][R18.64+0x20] ;  /* 0x0000200412067981 */ /* 0x000ea2000c2e1500 */
[----:B---3--:R-:W-:-:S05]  /*1190*/  SHF.L.U32 R14, R14, 0x10, RZ ;  /* 0x000000100e0e7819 */ /* 0x008fca00000006ff */
[----:B------:R-:W-:Y:S02]  /*11a0*/  FADD R15, R14, R15 ;  /* 0x0000000f0e0f7221 */ /* 0x000fe40000000000 */
[----:B------:R-:W3:Y:S01]  /*11b0*/  LDG.E.EL.U16 R14, desc[UR4][R24.64+0x20] ;  /* 0x00002004180e7981 */ /* 0x000ee2000c2e1500 */
[----:B------:R-:W-:-:S04]  /*11c0*/  FADD R27, R27, -R2 ;  /* 0x800000021b1b7221 */ /* 0x000fc80000000000 */
[----:B------:R-:W-:Y:S01]  /*11d0*/  FFMA R23, R26, R27, R23 ;  /* 0x0000001b1a177223 */ /* 0x000fe20000000017 */
[----:B----4-:R-:W-:Y:S01]  /*11e0*/  SHF.L.U32 R4, R4, 0x10, RZ ;  /* 0x0000001004047819 */ /* 0x010fe200000006ff */
[----:B-----5:R-:W-:Y:S01]  /*11f0*/  IMAD.U32 R5, R5, 0x10000, RZ ;  /* 0x0001000005057824 */ /* 0x020fe200078e00ff */
[----:B------:R-:W-:Y:S02]  /*1200*/  IADD3 R3, R3, 0x14, RZ ;  /* 0x0000001403037810 */ /* 0x000fe40007ffe0ff */
[----:B--2---:R-:W-:-:S05]  /*1210*/  SHF.L.U32 R6, R6, 0x10, RZ ;  /* 0x0000001006067819 */ /* 0x004fca00000006ff */
[----:B------:R-:W-:Y:S01]  /*1220*/  FADD R5, R5, R6 ;  /* 0x0000000605057221 */ /* 0x000fe20000000000 */
[----:B---3--:R-:W-:Y:S01]  /*1230*/  SHF.L.U32 R27, R14, 0x10, RZ ;  /* 0x000000100e1b7819 */ /* 0x008fe200000006ff */
[----:B------:R-:W-:-:S04]  /*1240*/  FADD R14, R0, 1 ;  /* 0x3f800000000e7421 */ /* 0x000fc80000000000 */
[----:B------:R-:W-:Y:S01]  /*1250*/  FADD R4, R4, R27 ;  /* 0x0000001b04047221 */ /* 0x000fe20000000000 */
[----:B------:R-:W-:-:S03]  /*1260*/  FSETP.GEU.AND P1, PT, |R14|, 1.175494350822287508e-38, PT ;  /* 0x008000000e00780b */ /* 0x000fc60003f2e200 */
[----:B------:R-:W-:Y:S01]  /*1270*/  FFMA R15, R4, R5, R15 ;  /* 0x00000005040f7223 */ /* 0x000fe2000000000f */
[C---:B------:R-:W-:Y:S01]  /*1280*/  FMUL R5, R14.reuse, 0.25 ;  /* 0x3e8000000e057820 */ /* 0x040fe20000400000 */
[----:B------:R-:W-:-:S04]  /*1290*/  FSETP.GT.AND P0, PT, |R14|, 8.50705917302346158658e+37, PT ;  /* 0x7e8000000e00780b */ /* 0x000fc80003f04200 */
[----:B------:R-:W-:Y:S01]  /*12a0*/  FSEL R0, R5, R14, P0 ;  /* 0x0000000e05007208 */ /* 0x000fe20000000000 */
[----:B------:R-:W-:-:S04]  /*12b0*/  FADD R26, R15, -R2 ;  /* 0x800000020f1a7221 */ /* 0x000fc80000000000 */
[----:B------:R-:W-:Y:S01]  /*12c0*/  @!P1 FMUL R0, R0, 16777216 ;  /* 0x4b80000000009820 */ /* 0x000fe20000400000 */
[----:B------:R-:W-:-:S03]  /*12d0*/  FMUL R27, R26, 0.25 ;  /* 0x3e8000001a1b7820 */ /* 0x000fc60000400000 */
[----:B------:R-:W1:Y:S02]  /*12e0*/  MUFU.RCP R5, R0 ;  /* 0x0000000000057308 */ /* 0x000e640000001000 */
[----:B------:R-:W-:Y:S02]  /*12f0*/  FSEL R27, R27, R26, P0 ;  /* 0x0000001a1b1b7208 */ /* 0x000fe40000000000 */
[----:B------:R-:W-:-:S03]  /*1300*/  IADD3 R6, P0, R24, 0x28, RZ ;  /* 0x0000002818067810 */ /* 0x000fc60007f1e0ff */
[----:B------:R-:W-:Y:S01]  /*1310*/  @!P1 FMUL R27, R27, 16777216 ;  /* 0x4b8000001b1b9820 */ /* 0x000fe20000400000 */
[----:B------:R-:W-:Y:S02]  /*1320*/  IADD3.X R25, RZ, R25, RZ, P0, !PT ;  /* 0x00000019ff197210 */ /* 0x000fe400007fe4ff */
[----:B------:R-:W-:Y:S01]  /*1330*/  ISETP.GE.U32.AND P0, PT, R3, 0xbfc, PT ;  /* 0x00000bfc0300780c */ /* 0x000fe20003f06070 */
[----:B-1----:R-:W-:Y:S01]  /*1340*/  FFMA R5, R5, R27, R2 ;  /* 0x0000001b05057223 */ /* 0x002fe20000000002 */
[----:B------:R-:W-:Y:S02]  /*1350*/  F2FP.BF16.F32.PACK_AB R2, RZ, R15 ;  /* 0x0000000fff02723e */ /* 0x000fe400000010ff */
[----:B------:R-:W-:Y:S01]  /*1360*/  IADD3 R4, P1, R20, 0x28, RZ ;  /* 0x0000002814047810 */ /* 0x000fe20007f3e0ff */
[----:B------:R-:W-:Y:S01]  /*1370*/  FADD R15, R15, -R5 ;  /* 0x800000050f0f7221 */ /* 0x000fe20000000000 */
[----:B------:R-:W-:Y:S01]  /*1380*/  IADD3 R0, P3, R16, 0x28, RZ ;  /* 0x0000002810007810 */ /* 0x000fe20007f7e0ff */
[----:B------:R1:W-:Y:S01]  /*1390*/  STG.E.U16 desc[UR4][R28.64], R2 ;  /* 0x000000021c007986 */ /* 0x0003e2000c101504 */
[----:B------:R-:W-:Y:S01]  /*13a0*/  IADD3.X R27, RZ, R21, RZ, P1, !PT ;  /* 0x00000015ff1b7210 */ /* 0x000fe20000ffe4ff */
[----:B------:R-:W-:Y:S01]  /*13b0*/  FFMA R23, R26, R15, R23 ;  /* 0x0000000f1a177223 */ /* 0x000fe20000000017 */
[----:B------:R-:W-:-:S02]  /*13c0*/  IADD3.X R17, RZ, R17, RZ, P3, !PT ;  /* 0x00000011ff117210 */ /* 0x000fc40001ffe4ff */
[----:B-1----:R-:W-:-:S04]  /*13d0*/  IADD3 R2, P2, R18, 0x28, RZ ;  /* 0x0000002812027810 */ /* 0x002fc80007f5e0ff */
[----:B------:R-:W-:Y:S01]  /*13e0*/  IADD3.X R29, RZ, R19, RZ, P2, !PT ;  /* 0x00000013ff1d7210 */ /* 0x000fe200017fe4ff */
[----:B------:R-:W-:Y:S08]  /*13f0*/  @!P0 BRA `(.L_x_0) ;  /* 0xfffffff000f08947 */ /* 0x000ff0000383ffff */
[----:B------:R-:W-:Y:S01]  /*1400*/  IMAD.MOV.U32 R3, RZ, RZ, R14 ;  /* 0x000000ffff037224 */ /* 0x000fe200078e000e */
[----:B------:R-:W1:Y:S01]  /*1410*/  SHFL.BFLY PT, R2, R5, 0x2, 0x1f ;  /* 0x0c401f0005027f89 */ /* 0x000e6200000e0000 */
[----:B------:R-:W-:Y:S02]  /*1420*/  MOV R17, 0x39aaaaab ;  /* 0x39aaaaab00117802 */ /* 0x000fe40000000f00 */
[----:B------:R-:W-:Y:S01]  /*1430*/  FADD R0, R14, R3 ;  /* 0x000000030e007221 */ /* 0x000fe20000000000 */
[----:B------:R-:W2:Y:S03]  /*1440*/  SHFL.BFLY PT, R4, R23, 0x2, 0x1f ;  /* 0x0c401f0017047f89 */ /* 0x000ea600000e0000 */
[C---:B------:R-:W-:Y:S01]  /*1450*/  FMUL R13, R0.reuse, 0.25 ;  /* 0x3e800000000d7820 */ /* 0x040fe20000400000 */
[C---:B------:R-:W-:Y:S01]  /*1460*/  FSETP.GEU.AND P1, PT, |R0|.reuse, 1.175494350822287508e-38, PT ;  /* 0x008000000000780b */ /* 0x040fe20003f2e200 */
[C---:B------:R-:W-:Y:S01]  /*1470*/  FADD R12, R0.reuse, R0 ;  /* 0x00000000000c7221 */ /* 0x040fe20000000000 */
[----:B------:R-:W-:-:S04]  /*1480*/  FSETP.GT.AND P0, PT, |R0|, 8.50705917302346158658e+37, PT ;  /* 0x7e8000000000780b */ /* 0x000fc80003f04200 */
[----:B------:R-:W-:Y:S02]  /*1490*/  FSEL R6, R13, R0, P0 ;  /* 0x000000000d067208 */ /* 0x000fe40000000000 */
[----:B------:R-:W-:-:S05]  /*14a0*/  FSETP.GEU.AND P2, PT, |R12|, 1.175494350822287508e-38, PT ;  /* 0x008000000c00780b */ /* 0x000fca0003f4e200 */
[----:B------:R-:W-:Y:S02]  /*14b0*/  @!P1 FMUL R6, R6, 16777216 ;  /* 0x4b80000006069820 */ /* 0x000fe40000400000 */
[----:B------:R-:W-:Y:S01]  /*14c0*/  @P0 FMUL R3, R3, 0.25 ;  /* 0x3e80000003030820 */ /* 0x000fe20000400000 */
[----:B------:R-:W-:Y:S01]  /*14d0*/  FSETP.GT.AND P0, PT, |R12|, 8.50705917302346158658e+37, PT ;  /* 0x7e8000000c00780b */ /* 0x000fe20003f04200 */
[----:B-1----:R-:W-:Y:S02]  /*14e0*/  FADD R2, -R5, R2 ;  /* 0x0000000205027221 */ /* 0x002fe40000000100 */
[----:B------:R-:W1:Y:S01]  /*14f0*/  MUFU.RCP R6, R6 ;  /* 0x0000000600067308 */ /* 0x000e620000001000 */
[----:B------:R-:W-:Y:S01]  /*1500*/  @!P1 FMUL R3, R3, 16777216 ;  /* 0x4b80000003039820 */ /* 0x000fe20000400000 */
[----:B------:R-:W-:Y:S01]  /*1510*/  FSETP.NEU.AND P1, PT, R0, RZ, PT ;  /* 0x000000ff0000720b */ /* 0x000fe20003f2d000 */
[----:B------:R-:W-:Y:S01]  /*1520*/  FMUL R15, R2, R2 ;  /* 0x00000002020f7220 */ /* 0x000fe20000400000 */
[----:B--2---:R-:W-:Y:S01]  /*1530*/  FADD R4, R23, R4 ;  /* 0x0000000417047221 */ /* 0x004fe20000000000 */
[----:B------:R-:W-:-:S02]  /*1540*/  FSEL R13, R13, R0, P0 ;  /* 0x000000000d0d7208 */ /* 0x000fc40000000000 */
[----:B------:R-:W-:-:S03]  /*1550*/  FMUL R15, R14, R15 ;  /* 0x0000000f0e0f7220 */ /* 0x000fc60000400000 */
[----:B------:R-:W-:Y:S01]  /*1560*/  @!P2 FMUL R13, R13, 16777216 ;  /* 0x4b8000000d0da820 */ /* 0x000fe20000400000 */
[----:B-1----:R-:W-:-:S05]  /*1570*/  FMUL R3, R6, R3 ;  /* 0x0000000306037220 */ /* 0x002fca0000400000 */
[----:B------:R-:W-:Y:S02]  /*1580*/  FSEL R3, R3, RZ, P1 ;  /* 0x000000ff03037208 */ /* 0x000fe40000800000 */
[C---:B------:R-:W-:Y:S01]  /*1590*/  FSETP.NEU.AND P1, PT, R12.reuse, RZ, PT ;  /* 0x000000ff0c00720b */ /* 0x040fe20003f2d000 */
[----:B------:R-:W-:Y:S01]  /*15a0*/  @P0 FMUL R12, R12, 0.25 ;  /* 0x3e8000000c0c0820 */ /* 0x000fe20000400000 */
[----:B------:R-:W-:Y:S01]  /*15b0*/  IADD3 R8, P0, R8, 0x4800, RZ ;  /* 0x0000480008087810 */ /* 0x000fe20007f1e0ff */
[----:B------:R-:W-:Y:S01]  /*15c0*/  FFMA R5, R2, R3, R5 ;  /* 0x0000000302057223 */ /* 0x000fe20000000005 */
[----:B------:R-:W-:Y:S01]  /*15d0*/  FFMA R4, R3, R15, R4 ;  /* 0x0000000f03047223 */ /* 0x000fe20000000004 */
[----:B------:R-:W-:Y:S01]  /*15e0*/  @!P2 FMUL R12, R12, 16777216 ;  /* 0x4b8000000c0ca820 */ /* 0x000fe20000400000 */
[----:B------:R-:W-:Y:S02]  /*15f0*/  IADD3.X R9, RZ, R9, RZ, P0, !PT ;  /* 0x00000009ff097210 */ /* 0x000fe400007fe4ff */
[----:B------:R-:W1:Y:S03]  /*1600*/  SHFL.BFLY PT, R2, R5, 0x1, 0x1f ;  /* 0x0c201f0005027f89 */ /* 0x000e6600000e0000 */
[----:B------:R-:W2:Y:S01]  /*1610*/  MUFU.RCP R12, R12 ;  /* 0x0000000c000c7308 */ /* 0x000ea20000001000 */
[----:B------:R-:W3:Y:S01]  /*1620*/  SHFL.BFLY PT, R3, R4, 0x1, 0x1f ;  /* 0x0c201f0004037f89 */ /* 0x000ee200000e0000 */
[----:B--2---:R-:W-:Y:S01]  /*1630*/  FMUL R13, R12, R13 ;  /* 0x0000000d0c0d7220 */ /* 0x004fe20000400000 */
[----:B------:R-:W-:-:S04]  /*1640*/  MOV R12, 0xfffffffc ;  /* 0xfffffffc000c7802 */ /* 0x000fc80000000f00 */
[----:B------:R-:W-:Y:S01]  /*1650*/  FSEL R13, R13, RZ, P1 ;  /* 0x000000ff0d0d7208 */ /* 0x000fe20000800000 */
[----:B-1----:R-:W-:-:S04]  /*1660*/  FADD R6, -R5, R2 ;  /* 0x0000000205067221 */ /* 0x002fc80000000100 */
[----:B------:R-:W-:Y:S01]  /*1670*/  FMUL R15, R6, R6 ;  /* 0x00000006060f7220 */ /* 0x000fe20000400000 */
[----:B---3--:R-:W-:Y:S01]  /*1680*/  FADD R14, R4, R3 ;  /* 0x00000003040e7221 */ /* 0x008fe20000000000 */
[----:B------:R-:W-:Y:S01]  /*1690*/  IADD3 R4, P0, R8, UR10, RZ ;  /* 0x0000000a08047c10 */ /* 0x000fe2000ff1e0ff */
[----:B------:R-:W1:Y:S01]  /*16a0*/  LDC.64 R2, c[0x0][0x240] ;  /* 0x00009000ff027b82 */ /* 0x000e620000000a00 */
[----:B------:R-:W-:Y:S01]  /*16b0*/  FMUL R15, R0, R15 ;  /* 0x0000000f000f7220 */ /* 0x000fe20000400000 */
[----:B------:R-:W-:Y:S01]  /*16c0*/  IADD3 R8, P1, R8, UR8, RZ ;  /* 0x0000000808087c10 */ /* 0x000fe2000ff3e0ff */
[----:B------:R-:W-:Y:S01]  /*16d0*/  FFMA R6, R6, R13, R5 ;  /* 0x0000000d06067223 */ /* 0x000fe20000000005 */
[----:B------:R-:W-:Y:S01]  /*16e0*/  IADD3.X R5, R9, UR11, RZ, P0, !PT ;  /* 0x0000000b09057c10 */ /* 0x000fe200087fe4ff */
[----:B------:R-:W-:Y:S01]  /*16f0*/  FFMA R14, R13, R15, R14 ;  /* 0x0000000f0d0e7223 */ /* 0x000fe2000000000e */
[----:B------:R-:W-:-:S03]  /*1700*/  IADD3.X R9, R9, UR9, RZ, P1, !PT ;  /* 0x0000000909097c10 */ /* 0x000fc60008ffe4ff */
[----:B------:R-:W-:-:S06]  /*1710*/  FFMA R0, R14, R17, 9.9999999747524270788e-07 ;  /* 0x358637bd0e007423 */ /* 0x000fcc0000000011 */
[----:B------:R-:W2:Y:S02]  /*1720*/  MUFU.RSQ R0, R0 ;  /* 0x0000000000007308 */ /* 0x000ea40000001400 */
.L_x_1:
[----:B------:R-:W-:Y:S01]  /*1730*/  IADD3 R13, R7, 0x4, R12 ;  /* 0x00000004070d7810 */ /* 0x000fe20007ffe00c */
[----:B-1----:R-:W3:Y:S04]  /*1740*/  LDG.E.EL.U16 R16, desc[UR4][R8.64+0x1800] ;  /* 0x0018000408107981 */ /* 0x002ee8000c2e1500 */
[----:B------:R-:W-:Y:S01]  /*1750*/  IMAD.WIDE R14, R13, 0x2, R10 ;  /* 0x000000020d0e7825 */ /* 0x000fe200078e020a */
[----:B------:R-:W4:Y:S04]  /*1760*/  LDG.E.EL.U16 R17, desc[UR4][R4.64+0x1800] ;  /* 0x0018000404117981 */ /* 0x000f28000c2e1500 */
[----:B------:R-:W5:Y:S04]  /*1770*/  LDG.E.EL.U16 R18, desc[UR4][R8.64] ;  /* 0x0000000408127981 */ /* 0x000f68000c2e1500 */
[----:B------:R1:W5:Y:S04]  /*1780*/  LDG.E.EF.U16 R14, desc[UR4][R14.64] ;  /* 0x000000040e0e7981 */ /* 0x000368000c0e1500 */
[----:B------:R-:W5:Y:S01]  /*1790*/  LDG.E.EL.U16 R20, desc[UR4][R4.64] ;  /* 0x0000000404147981 */ /* 0x000f62000c2e1500 */
[----:B-12---:R-:W-:-:S02]  /*17a0*/  IADD3 R15, R7, 0x8, R12 ;  /* 0x00000008070f7810 */ /* 0x006fc40007ffe00c */
[----:B---3--:R-:W-:Y:S02]  /*17b0*/  SHF.L.U32 R16, R16, 0x10, RZ ;  /* 0x0000001010107819 */ /* 0x008fe400000006ff */
[----:B----4-:R-:W-:Y:S02]  /*17c0*/  SHF.L.U32 R19, R17, 0x10, RZ ;  /* 0x0000001011137819 */ /* 0x010fe400000006ff */
[----:B-----5:R-:W-:Y:S01]  /*17d0*/  SHF.L.U32 R18, R18, 0x10, RZ ;  /* 0x0000001012127819 */ /* 0x020fe200000006ff */
[----:B------:R-:W-:Y:S02]  /*17e0*/  IMAD.U32 R17, R14, 0x10000, RZ ;  /* 0x000100000e117824 */ /* 0x000fe400078e00ff */
[----:B------:R-:W-:Y:S01]  /*17f0*/  FADD R16, R16, R19 ;  /* 0x0000001310107221 */ /* 0x000fe20000000000 */
[----:B------:R-:W-:Y:S01]  /*1800*/  SHF.L.U32 R21, R20, 0x10, RZ ;  /* 0x0000001014157819 */ /* 0x000fe200000006ff */
[----:B------:R-:W-:Y:S02]  /*1810*/  FADD R17, -R6, R17 ;  /* 0x0000001106117221 */ /* 0x000fe40000000100 */
[----:B------:R-:W-:-:S02]  /*1820*/  FADD R16, R16, 1 ;  /* 0x3f80000010107421 */ /* 0x000fc40000000000 */
[----:B------:R-:W-:Y:S01]  /*1830*/  FADD R18, R18, R21 ;  /* 0x0000001512127221 */ /* 0x000fe20000000000 */
[----:B------:R-:W-:-:S04]  /*1840*/  FMUL R17, R0, R17 ;  /* 0x0000001100117220 */ /* 0x000fc80000400000 */
[----:B------:R-:W-:-:S05]  /*1850*/  FFMA R16, R17, R16, R18 ;  /* 0x0000001011107223 */ /* 0x000fca0000000012 */
[----:B------:R-:W-:Y:S01]  /*1860*/  F2FP.BF16.F32.PACK_AB R14, RZ, R16 ;  /* 0x00000010ff0e723e */ /* 0x000fe200000010ff */
[----:B------:R-:W-:-:S03]  /*1870*/  IMAD.WIDE R16, R13, 0x2, R2 ;  /* 0x000000020d107825 */ /* 0x000fc600078e0202 */
[----:B------:R-:W-:Y:S01]  /*1880*/  PRMT R24, R14, 0x7610, R24 ;  /* 0x000076100e187816 */ /* 0x000fe20000000018 */
[----:B------:R-:W-:-:S04]  /*1890*/  IMAD.WIDE R18, R15, 0x2, R10 ;  /* 0x000000020f127825 */ /* 0x000fc800078e020a */
[----:B------:R1:W-:Y:S04]  /*18a0*/  STG.E.U16 desc[UR4][R16.64], R24 ;  /* 0x0000001810007986 */ /* 0x0003e8000c101504 */
[----:B------:R-:W2:Y:S04]  /*18b0*/  LDG.E.EL.U16 R13, desc[UR4][R8.64+0x1808] ;  /* 0x00180804080d7981 */ /* 0x000ea8000c2e1500 */
[----:B------:R-:W3:Y:S04]  /*18c0*/  LDG.E.EL.U16 R20, desc[UR4][R4.64+0x1808] ;  /* 0x0018080404147981 */ /* 0x000ee8000c2e1500 */
[----:B------:R-:W4:Y:S04]  /*18d0*/  LDG.E.EF.U16 R18, desc[UR4][R18.64] ;  /* 0x0000000412127981 */ /* 0x000f28000c0e1500 */
[----:B------:R-:W5:Y:S04]  /*18e0*/  LDG.E.EL.U16 R23, desc[UR4][R4.64+0x8] ;  /* 0x0000080404177981 */ /* 0x000f68000c2e1500 */
[----:B------:R-:W5:Y:S01]  /*18f0*/  LDG.E.EL.U16 R22, desc[UR4][R8.64+0x8] ;  /* 0x0000080408167981 */ /* 0x000f62000c2e1500 */
[----:B--2---:R-:W-:-:S02]  /*1900*/  SHF.L.U32 R14, R13, 0x10, RZ ;  /* 0x000000100d0e7819 */ /* 0x004fc400000006ff */
[----:B---3--:R-:W-:Y:S02]  /*1910*/  SHF.L.U32 R21, R20, 0x10, RZ ;  /* 0x0000001014157819 */ /* 0x008fe400000006ff */
[----:B----4-:R-:W-:-:S03]  /*1920*/  SHF.L.U32 R13, R18, 0x10, RZ ;  /* 0x00000010120d7819 */ /* 0x010fc600000006ff */
[----:B------:R-:W-:Y:S01]  /*1930*/  FADD R14, R14, R21 ;  /* 0x000000150e0e7221 */ /* 0x000fe20000000000 */
[----:B-----5:R-:W-:Y:S01]  /*1940*/  SHF.L.U32 R23, R23, 0x10, RZ ;  /* 0x0000001017177819 */ /* 0x020fe200000006ff */
[----:B------:R-:W-:Y:S01]  /*1950*/  FADD R13, -R6, R13 ;  /* 0x0000000d060d7221 */ /* 0x000fe20000000100 */
[----:B------:R-:W-:Y:S02]  /*1960*/  IMAD.U32 R22, R22, 0x10000, RZ ;  /* 0x0001000016167824 */ /* 0x000fe400078e00ff */
[----:B------:R-:W-:Y:S01]  /*1970*/  FADD R14, R14, 1 ;  /* 0x3f8000000e0e7421 */ /* 0x000fe20000000000 */
[----:B------:R-:W-:Y:S01]  /*1980*/  FMUL R13, R0, R13 ;  /* 0x0000000d000d7220 */ /* 0x000fe20000400000 */
[----:B------:R-:W-:-:S04]  /*1990*/  FADD R22, R22, R23 ;  /* 0x0000001716167221 */ /* 0x000fc80000000000 */
[----:B------:R-:W-:-:S05]  /*19a0*/  FFMA R13, R13, R14, R22 ;  /* 0x0000000e0d0d7223 */ /* 0x000fca0000000016 */
[----:B-1----:R-:W-:Y:S02]  /*19b0*/  F2FP.BF16.F32.PACK_AB R16, RZ, R13 ;  /* 0x0000000dff10723e */ /* 0x002fe400000010ff */
[----:B------:R-:W-:Y:S01]  /*19c0*/  IADD3 R13, R7, 0xc, R12 ;  /* 0x0000000c070d7810 */ /* 0x000fe20007ffe00c */
[----:B------:R-:W-:Y:S01]  /*19d0*/  IMAD.WIDE R14, R15, 0x2, R2 ;  /* 0x000000020f0e7825 */ /* 0x000fe200078e0202 */
[----:B------:R-:W-:-:S03]  /*19e0*/  PRMT R24, R16, 0x7610, R24 ;  /* 0x0000761010187816 */ /* 0x000fc60000000018 */
[----:B------:R-:W-:Y:S02]  /*19f0*/  IMAD.WIDE R16, R13, 0x2, R10 ;  /* 0x000000020d107825 */ /* 0x000fe400078e020a */
[----:B------:R1:W-:Y:S04]  /*1a00*/  STG.E.U16 desc[UR4][R14.64], R24 ;  /* 0x000000180e007986 */ /* 0x0003e8000c101504 */
[----:B------:R-:W2:Y:S04]  /*1a10*/  LDG.E.EL.U16 R19, desc[UR4][R4.64+0x1810] ;  /* 0x0018100404137981 */ /* 0x000ea8000c2e1500 */
[----:B------:R-:W3:Y:S04]  /*1a20*/  LDG.E.EL.U16 R18, desc[UR4][R8.64+0x1810] ;  /* 0x0018100408127981 */ /* 0x000ee8000c2e1500 */
[----:B------:R-:W4:Y:S04]  /*1a30*/  LDG.E.EF.U16 R16, desc[UR4][R16.64] ;  /* 0x0000000410107981 */ /* 0x000f28000c0e1500 */
[----:B------:R-:W5:Y:S04]  /*1a40*/  LDG.E.EL.U16 R20, desc[UR4][R8.64+0x10] ;  /* 0x0000100408147981 */ /* 0x000f68000c2e1500 */
[----:B------:R-:W5:Y:S01]  /*1a50*/  LDG.E.EL.U16 R22, desc[UR4][R4.64+0x10] ;  /* 0x0000100404167981 */ /* 0x000f62000c2e1500 */
[----:B-1----:R-:W-:-:S02]  /*1a60*/  IADD3 R15, R7, 0x10, R12 ;  /* 0x00000010070f7810 */ /* 0x002fc40007ffe00c */
[----:B--2---:R-:W-:Y:S02]  /*1a70*/  SHF.L.U32 R21, R19, 0x10, RZ ;  /* 0x0000001013157819 */ /* 0x004fe400000006ff */
        /* <DEDUP_REMOVED lines=9> */
[----:B------:R-:W-:Y:S01]  /*1b10*/  FFMA R18, R19, R18, R20 ;  /* 0x0000001213127223 */ /* 0x000fe20000000014 */
[----:B------:R-:W-:-:S04]  /*1b20*/  IMAD.WIDE R16, R13, 0x2, R2 ;  /* 0x000000020d107825 */ /* 0x000fc800078e0202 */
[----:B------:R-:W-:-:S04]  /*1b30*/  F2FP.BF16.F32.PACK_AB R18, RZ, R18 ;  /* 0x00000012ff12723e */ /* 0x000fc800000010ff */
        /* <DEDUP_REMOVED lines=14> */
[----:B------:R-:W-:Y:S01]  /*1c20*/  SHF.L.U32 R23, R23, 0x10, RZ ;  /* 0x0000001017177819 */ /* 0x000fe200000006ff */
[----:B------:R-:W-:Y:S02]  /*1c30*/  FADD R14, R14, 1 ;  /* 0x3f8000000e0e7421 */ /* 0x000fe40000000000 */
[----:B------:R-:W-:Y:S02]  /*1c40*/  FMUL R13, R0, R13 ;  /* 0x0000000d000d7220 */ /* 0x000fe40000400000 */
        /* <DEDUP_REMOVED lines=9> */
[----:B------:R-:W3:Y:S04]  /*1ce0*/  LDG.E.EF.U16 R16, desc[UR4][R16.64] ;  /* 0x0000000410107981 */ /* 0x000ee8000c0e1500 */
[----:B------:R-:W4:Y:S04]  /*1cf0*/  LDG.E.EL.U16 R18, desc[UR4][R8.64+0x1820] ;  /* 0x0018200408127981 */ /* 0x000f28000c2e1500 */
[----:B------:R-:W5:Y:S04]  /*1d00*/  LDG.E.EL.U16 R20, desc[UR4][R8.64+0x20] ;  /* 0x0000200408147981 */ /* 0x000f68000c2e1500 */
[----:B------:R-:W5:Y:S01]  /*1d10*/  LDG.E.EL.U16 R22, desc[UR4][R4.64+0x20] ;  /* 0x0000200404167981 */ /* 0x000f62000c2e1500 */
[----:B-1----:R-:W-:-:S02]  /*1d20*/  IADD3 R15, R7, 0x18, R12 ;  /* 0x00000018070f7810 */ /* 0x002fc40007ffe00c */
[----:B--2---:R-:W-:Y:S02]  /*1d30*/  SHF.L.U32 R21, R19, 0x10, RZ ;  /* 0x0000001013157819 */ /* 0x004fe400000006ff */
[----:B---3--:R-:W-:Y:S01]  /*1d40*/  SHF.L.U32 R19, R16, 0x10, RZ ;  /* 0x0000001010137819 */ /* 0x008fe200000006ff */
[----:B----4-:R-:W-:-:S04]  /*1d50*/  IMAD.U32 R18, R18, 0x10000, RZ ;  /* 0x0001000012127824 */ /* 0x010fc800078e00ff */
[----:B------:R-:W-:Y:S01]  /*1d60*/  FADD R19, -R6, R19 ;  /* 0x0000001306137221 */ /* 0x000fe20000000100 */
[----:B-----5:R-:W-:Y:S01]  /*1d70*/  SHF.L.U32 R20, R20, 0x10, RZ ;  /* 0x0000001014147819 */ /* 0x020fe200000006ff */
[----:B------:R-:W-:Y:S01]  /*1d80*/  FADD R18, R18, R21 ;  /* 0x0000001512127221 */ /* 0x000fe20000000000 */
[----:B------:R-:W-:-:S03]  /*1d90*/  SHF.L.U32 R23, R22, 0x10, RZ ;  /* 0x0000001016177819 */ /* 0x000fc600000006ff */
        /* <DEDUP_REMOVED lines=27> */
[----:B------:R-:W-:Y:S01]  /*1f50*/  F2FP.BF16.F32.PACK_AB R13, RZ, R13 ;  /* 0x0000000dff0d723e */ /* 0x000fe200000010ff */
[----:B------:R-:W-:-:S03]  /*1f60*/  IMAD.WIDE R18, R17, 0x2, R10 ;  /* 0x0000000211127825 */ /* 0x000fc600078e020a */
[----:B------:R-:W-:-:S05]  /*1f70*/  PRMT R24, R13, 0x7610, R24 ;  /* 0x000076100d187816 */ /* 0x000fca0000000018 */
[----:B------:R1:W-:Y:S04]  /*1f80*/  STG.E.U16 desc[UR4][R14.64], R24 ;  /* 0x000000180e007986 */ /* 0x0003e8000c101504 */
[----:B------:R-:W2:Y:S04]  /*1f90*/  LDG.E.EL.U16 R13, desc[UR4][R8.64+0x1830] ;  /* 0x00183004080d7981 */ /* 0x000ea8000c2e1500 */
[----:B------:R-:W3:Y:S04]  /*1fa0*/  LDG.E.EL.U16 R20, desc[UR4][R4.64+0x1830] ;  /* 0x0018300404147981 */ /* 0x000ee8000c2e1500 */
[----:B------:R-:W4:Y:S04]  /*1fb0*/  LDG.E.EF.U16 R18, desc[UR4][R18.64] ;  /* 0x0000000412127981 */ /* 0x000f28000c0e1500 */
[----:B------:R-:W5:Y:S04]  /*1fc0*/  LDG.E.EL.U16 R22, desc[UR4][R8.64+0x30] ;  /* 0x0000300408167981 */ /* 0x000f68000c2e1500 */
[----:B------:R-:W5:Y:S01]  /*1fd0*/  LDG.E.EL.U16 R23, desc[UR4][R4.64+0x30] ;  /* 0x0000300404177981 */ /* 0x000f62000c2e1500 */
[----:B------:R-:W-:-:S02]  /*1fe0*/  IADD3 R12, R12, 0x20, RZ ;  /* 0x000000200c0c7810 */ /* 0x000fc40007ffe0ff */
[----:B--2---:R-:W-:Y:S02]  /*1ff0*/  SHF.L.U32 R16, R13, 0x10, RZ ;  /* 0x000000100d107819 */ /* 0x004fe400000006ff */
[----:B---3--:R-:W-:Y:S01]  /*2000*/  SHF.L.U32 R21, R20, 0x10, RZ ;  /* 0x0000001014157819 */ /* 0x008fe200000006ff */
[----:B----4-:R-:W-:-:S04]  /*2010*/  IMAD.U32 R13, R18, 0x10000, RZ ;  /* 0x00010000120d7824 */ /* 0x010fc800078e00ff */
        /* <DEDUP_REMOVED lines=9> */
[----:B------:R-:W-:Y:S01]  /*20b0*/  IADD3 R13, R7, R12, RZ ;  /* 0x0000000c070d7210 */ /* 0x000fe20007ffe0ff */
[----:B------:R-:W-:Y:S01]  /*20c0*/  IMAD.WIDE R16, R17, 0x2, R2 ;  /* 0x0000000211107825 */ /* 0x000fe200078e0202 */
[----:B------:R-:W-:-:S03]  /*20d0*/  PRMT R24, R14, 0x7610, R24 ;  /* 0x000076100e187816 */ /* 0x000fc60000000018 */
[----:B------:R-:W-:Y:S02]  /*20e0*/  IMAD.WIDE R14, R13, 0x2, R10 ;  /* 0x000000020d0e7825 */ /* 0x000fe400078e020a */
[----:B------:R1:W-:Y:S04]  /*20f0*/  STG.E.U16 desc[UR4][R16.64], R24 ;  /* 0x0000001810007986 */ /* 0x0003e8000c101504 */
[----:B------:R-:W2:Y:S04]  /*2100*/  LDG.E.EL.U16 R19, desc[UR4][R4.64+0x1838] ;  /* 0x0018380404137981 */ /* 0x000ea8000c2e1500 */
[----:B------:R-:W3:Y:S04]  /*2110*/  LDG.E.EL.U16 R18, desc[UR4][R8.64+0x1838] ;  /* 0x0018380408127981 */ /* 0x000ee8000c2e1500 */
[----:B------:R-:W4:Y:S04]  /*2120*/  LDG.E.EF.U16 R14, desc[UR4][R14.64] ;  /* 0x000000040e0e7981 */ /* 0x000f28000c0e1500 */
[----:B------:R5:W4:Y:S04]  /*2130*/  LDG.E.EL.U16 R20, desc[UR4][R8.64+0x38] ;  /* 0x0000380408147981 */ /* 0x000b28000c2e1500 */
[----:B------:R5:W4:Y:S01]  /*2140*/  LDG.E.EL.U16 R22, desc[UR4][R4.64+0x38] ;  /* 0x0000380404167981 */ /* 0x000b22000c2e1500 */
[----:B------:R-:W-:-:S02]  /*2150*/  ISETP.GE.U32.AND P0, PT, R12, 0xbfc, PT ;  /* 0x00000bfc0c00780c */ /* 0x000fc40003f06070 */
[----:B-----5:R-:W-:Y:S02]  /*2160*/  IADD3 R8, P2, R8, 0x40, RZ ;  /* 0x0000004008087810 */ /* 0x020fe40007f5e0ff */
[----:B------:R-:W-:Y:S02]  /*2170*/  IADD3 R4, P1, R4, 0x40, RZ ;  /* 0x0000004004047810 */ /* 0x000fe40007f3e0ff */
[----:B------:R-:W-:Y:S02]  /*2180*/  IADD3.X R9, RZ, R9, RZ, P2, !PT ;  /* 0x00000009ff097210 */ /* 0x000fe400017fe4ff */
[----:B------:R-:W-:Y:S01]  /*2190*/  IADD3.X R5, RZ, R5, RZ, P1, !PT ;  /* 0x00000005ff057210 */ /* 0x000fe20000ffe4ff */
[----:B--2---:R-:W-:Y:S01]  /*21a0*/  IMAD.U32 R21, R19, 0x10000, RZ ;  /* 0x0001000013157824 */ /* 0x004fe200078e00ff */
[----:B---3--:R-:W-:Y:S02]  /*21b0*/  SHF.L.U32 R18, R18, 0x10, RZ ;  /* 0x0000001012127819 */ /* 0x008fe400000006ff */
[----:B----4-:R-:W-:-:S03]  /*21c0*/  SHF.L.U32 R19, R14, 0x10, RZ ;  /* 0x000000100e137819 */ /* 0x010fc600000006ff */
[----:B------:R-:W-:Y:S01]  /*21d0*/  FADD R18, R18, R21 ;  /* 0x0000001512127221 */ /* 0x000fe20000000000 */
[----:B------:R-:W-:Y:S01]  /*21e0*/  SHF.L.U32 R20, R20, 0x10, RZ ;  /* 0x0000001014147819 */ /* 0x000fe200000006ff */
[----:B------:R-:W-:Y:S01]  /*21f0*/  FADD R19, -R6, R19 ;  /* 0x0000001306137221 */ /* 0x000fe20000000100 */
[----:B------:R-:W-:Y:S01]  /*2200*/  SHF.L.U32 R23, R22, 0x10, RZ ;  /* 0x0000001016177819 */ /* 0x000fe200000006ff */
[----:B------:R-:W-:Y:S02]  /*2210*/  FADD R18, R18, 1 ;  /* 0x3f80000012127421 */ /* 0x000fe40000000000 */
[----:B------:R-:W-:Y:S02]  /*2220*/  FMUL R19, R0, R19 ;  /* 0x0000001300137220 */ /* 0x000fe40000400000 */
[----:B------:R-:W-:-:S04]  /*2230*/  FADD R20, R20, R23 ;  /* 0x0000001714147221 */ /* 0x000fc80000000000 */
[----:B------:R-:W-:Y:S01]  /*2240*/  FFMA R18, R19, R18, R20 ;  /* 0x0000001213127223 */ /* 0x000fe20000000014 */
[----:B------:R-:W-:-:S04]  /*2250*/  IMAD.WIDE R14, R13, 0x2, R2 ;  /* 0x000000020d0e7825 */ /* 0x000fc800078e0202 */
[----:B------:R-:W-:-:S05]  /*2260*/  F2FP.BF16.F32.PACK_AB R18, RZ, R18 ;  /* 0x00000012ff12723e */ /* 0x000fca00000010ff */
[----:B------:R1:W-:Y:S01]  /*2270*/  STG.E.U16 desc[UR4][R14.64], R18 ;  /* 0x000000120e007986 */ /* 0x0003e2000c101504 */
[----:B------:R-:W-:Y:S05]  /*2280*/  @!P0 BRA `(.L_x_1) ;  /* 0xfffffff400288947 */ /* 0x000fea000383ffff */
[----:B------:R-:W-:Y:S05]  /*2290*/  EXIT ;  /* 0x000000000000794d */ /* 0x000fea0003800000 */
.L_x_2:
[----:B------:R-:W-:-:S00]  /*22a0*/  BRA `(.L_x_2) ;  /* 0xfffffffc00fc7947 */ /* 0x000fc0000383ffff */
[----:B------:R-:W-:-:S00]  /*22b0*/  NOP ;  /* 0x0000000000007918 */ /* 0x000fc00000000000 */
        /* <DEDUP_REMOVED lines=12> */
.L_x_3:


//--------------------- .nv.global.init           --------------------------
	.section	.nv.global.init,"aw",@progbits
.nv.global.init:
	.type		_$_str,@object
	.size		_$_str,(.L_0 - _$_str)
_$_str:
        /*0000*/ 	.byte	0x5f, 0x5f, 0x43, 0x55, 0x44, 0x41, 0x5f, 0x46, 0x54, 0x5a, 0x00
.L_0:


//--------------------- .nv.constant0.triton_     --------------------------
	.section	.nv.constant0.triton_,"a",@progbits
	.sectionflags	@""
	.align	4
.nv.constant0.triton_:
	.zero		592
